	.target	sm_100a

	.elftype	@"ET_EXEC"


//--------------------- .note.nv.tkinfo           --------------------------
	.section	.note.nv.tkinfo,"",@"SHT_NOTE"
	.sectionflags	@"SHF_NOTE_NV_TKINFO"
	.tkinfo
        /*0018*/ 	.word	0x00000002
        /*0030*/ 	.string	""
        /*0030*/ 	.string	"ptxas"
        /*0030*/ 	.string	"Cuda compilation tools, release 13.0, V13.0.88"
        /*0030*/ 	.string	"Build cuda_13.0.r13.0/compiler.36424714_0"
        /*0030*/ 	.string	"-arch sm_100a -m 64 "



//--------------------- .note.nv.cuinfo           --------------------------
	.section	.note.nv.cuinfo,"",@"SHT_NOTE"
	.sectionflags	@"SHF_NOTE_NV_CUINFO"
        /*0018*/ 	.short	0x0002
        /*001a*/ 	.short	0x0064
        /*001c*/ 	.short	0x0082
	.zero		2


//--------------------- .nv.info                  --------------------------
	.section	.nv.info,"",@"SHT_CUDA_INFO"
	.align	4


	//----- nvinfo : EIATTR_REGCOUNT
	.align		4
        /*0000*/ 	.byte	0x04, 0x2f
        /*0002*/ 	.short	(.L_19 - .L_18)
	.align		4
.L_18:
        /*0004*/ 	.word	index@(_ZN7cutlass13device_kernelINS_4gemm6kernel13GemmUniversalIN4cute5tupleIJiiiiEEENS1_10collective13CollectiveMmaINS1_35MainloopSm100TmaUmmaWarpSpecializedILi16ELi2ELi4ENS5_IJNS4_1CILi4EEESB_NSA_ILi1EEEEEEEENS5_IJNSA_ILi128EEENSA_ILi64EEENSA_ILi32EEEEEENS_10tfloat32_tENS5_IJlSC_lEEESJ_SK_NS4_8TiledMMAINS4_8MMA_AtomIJNS4_23SM100_MMA_TF32_2x1SM_SSISJ_SJ_fLi128ELi64ELNS4_4UMMA5MajorE0ELSP_0ELNSO_7ScaleInE0ELSQ_0EEEEEENS4_6LayoutINS5_IJSC_SC_SC_EEENS5_IJNSA_ILi0EEESV_SV_EEEEENS5_IJNS4_10UnderscoreESY_SY_EEEEENS4_28SM100_TMA_2SM_LOAD_MULTICASTENS4_14ComposedLayoutINS4_7SwizzleILi3ELi4ELi3EEENS4_18smem_ptr_flag_bitsILi32EEENST_INS5_IJNSA_ILi8EEESH_EEENS5_IJSH_SC_EEEEEEEvNS4_8identityES11_S1B_vS1C_EENS_8epilogue10collective18CollectiveEpilogueINS1E_23Sm100TmaWarpSpecializedILi3ELi2ELi16ELb1ELb0EEEJNS5_IJSG_SG_SH_EEENS5_IJNST_ISG_SC_EENST_INS5_IJNSA_ILi16EEENSA_ILi2EEEEEENS5_IJSC_SH_EEEEEEEESJ_SK_SJ_SK_NS1E_6fusion15FusionCallbacksIS1I_NS1R_17LinearCombinationISJ_fSJ_fLNS_15FloatRoundStyleE2EEES1J_S1Q_JEEENS4_5SM1004TMEM4LOAD26SM100_TMEM_LOAD_32dp32b16xENS4_13SM90_TMA_LOADENS12_INS13_ILi2ELi4ELi3EEES16_NST_INS5_IJS17_S1L_EEENS5_IJS1L_SC_EEEEEEENS4_39AutoVectorizingCopyWithAssumedAlignmentILi128EEENS4_14SM90_TMA_STOREES26_S28_S28_EEEvvEEEEvNT_6ParamsE)
        /*0008*/ 	.word	0x00000054


	//----- nvinfo : EIATTR_FRAME_SIZE
	.align		4
.L_19:
        /*000c*/ 	.byte	0x04, 0x11
        /*000e*/ 	.short	(.L_21 - .L_20)
	.align		4
.L_20:
        /*0010*/ 	.word	index@($__internal_2_$__cuda_sm10x_tcgen05_guardrail_trap_unallocated_columns_being_dealloced)
        /*0014*/ 	.word	0x00000000


	//----- nvinfo : EIATTR_FRAME_SIZE
	.align		4
.L_21:
        /*0018*/ 	.byte	0x04, 0x11
        /*001a*/ 	.short	(.L_23 - .L_22)
	.align		4
.L_22:
        /*001c*/ 	.word	index@($__internal_1_$__cuda_sm10x_tcgen05_guardrail_trap_phase_invalid_during_alloc)
        /*0020*/ 	.word	0x00000000


	//----- nvinfo : EIATTR_FRAME_SIZE
	.align		4
.L_23:
        /*0024*/ 	.byte	0x04, 0x11
        /*0026*/ 	.short	(.L_25 - .L_24)
	.align		4
.L_24:
        /*0028*/ 	.word	index@($__internal_0_$__cuda_sm10x_tcgen05_guardrail_trap_col_being_dealloced_not_returned_by_alloc)
        /*002c*/ 	.word	0x00000000


	//----- nvinfo : EIATTR_FRAME_SIZE
	.align		4
.L_25:
        /*0030*/ 	.byte	0x04, 0x11
        /*0032*/ 	.short	(.L_27 - .L_26)
	.align		4
.L_26:
        /*0034*/ 	.word	index@(_ZN7cutlass13device_kernelINS_4gemm6kernel13GemmUniversalIN4cute5tupleIJiiiiEEENS1_10collective13CollectiveMmaINS1_35MainloopSm100TmaUmmaWarpSpecializedILi16ELi2ELi4ENS5_IJNS4_1CILi4EEESB_NSA_ILi1EEEEEEEENS5_IJNSA_ILi128EEENSA_ILi64EEENSA_ILi32EEEEEENS_10tfloat32_tENS5_IJlSC_lEEESJ_SK_NS4_8TiledMMAINS4_8MMA_AtomIJNS4_23SM100_MMA_TF32_2x1SM_SSISJ_SJ_fLi128ELi64ELNS4_4UMMA5MajorE0ELSP_0ELNSO_7ScaleInE0ELSQ_0EEEEEENS4_6LayoutINS5_IJSC_SC_SC_EEENS5_IJNSA_ILi0EEESV_SV_EEEEENS5_IJNS4_10UnderscoreESY_SY_EEEEENS4_28SM100_TMA_2SM_LOAD_MULTICASTENS4_14ComposedLayoutINS4_7SwizzleILi3ELi4ELi3EEENS4_18smem_ptr_flag_bitsILi32EEENST_INS5_IJNSA_ILi8EEESH_EEENS5_IJSH_SC_EEEEEEEvNS4_8identityES11_S1B_vS1C_EENS_8epilogue10collective18CollectiveEpilogueINS1E_23Sm100TmaWarpSpecializedILi3ELi2ELi16ELb1ELb0EEEJNS5_IJSG_SG_SH_EEENS5_IJNST_ISG_SC_EENST_INS5_IJNSA_ILi16EEENSA_ILi2EEEEEENS5_IJSC_SH_EEEEEEEESJ_SK_SJ_SK_NS1E_6fusion15FusionCallbacksIS1I_NS1R_17LinearCombinationISJ_fSJ_fLNS_15FloatRoundStyleE2EEES1J_S1Q_JEEENS4_5SM1004TMEM4LOAD26SM100_TMEM_LOAD_32dp32b16xENS4_13SM90_TMA_LOADENS12_INS13_ILi2ELi4ELi3EEES16_NST_INS5_IJS17_S1L_EEENS5_IJS1L_SC_EEEEEEENS4_39AutoVectorizingCopyWithAssumedAlignmentILi128EEENS4_14SM90_TMA_STOREES26_S28_S28_EEEvvEEEEvNT_6ParamsE)
        /*0038*/ 	.word	0x00000000


	//----- nvinfo : EIATTR_MIN_STACK_SIZE
	.align		4
.L_27:
        /*003c*/ 	.byte	0x04, 0x12
        /*003e*/ 	.short	(.L_29 - .L_28)
	.align		4
.L_28:
        /*0040*/ 	.word	index@(_ZN7cutlass13device_kernelINS_4gemm6kernel13GemmUniversalIN4cute5tupleIJiiiiEEENS1_10collective13CollectiveMmaINS1_35MainloopSm100TmaUmmaWarpSpecializedILi16ELi2ELi4ENS5_IJNS4_1CILi4EEESB_NSA_ILi1EEEEEEEENS5_IJNSA_ILi128EEENSA_ILi64EEENSA_ILi32EEEEEENS_10tfloat32_tENS5_IJlSC_lEEESJ_SK_NS4_8TiledMMAINS4_8MMA_AtomIJNS4_23SM100_MMA_TF32_2x1SM_SSISJ_SJ_fLi128ELi64ELNS4_4UMMA5MajorE0ELSP_0ELNSO_7ScaleInE0ELSQ_0EEEEEENS4_6LayoutINS5_IJSC_SC_SC_EEENS5_IJNSA_ILi0EEESV_SV_EEEEENS5_IJNS4_10UnderscoreESY_SY_EEEEENS4_28SM100_TMA_2SM_LOAD_MULTICASTENS4_14ComposedLayoutINS4_7SwizzleILi3ELi4ELi3EEENS4_18smem_ptr_flag_bitsILi32EEENST_INS5_IJNSA_ILi8EEESH_EEENS5_IJSH_SC_EEEEEEEvNS4_8identityES11_S1B_vS1C_EENS_8epilogue10collective18CollectiveEpilogueINS1E_23Sm100TmaWarpSpecializedILi3ELi2ELi16ELb1ELb0EEEJNS5_IJSG_SG_SH_EEENS5_IJNST_ISG_SC_EENST_INS5_IJNSA_ILi16EEENSA_ILi2EEEEEENS5_IJSC_SH_EEEEEEEESJ_SK_SJ_SK_NS1E_6fusion15FusionCallbacksIS1I_NS1R_17LinearCombinationISJ_fSJ_fLNS_15FloatRoundStyleE2EEES1J_S1Q_JEEENS4_5SM1004TMEM4LOAD26SM100_TMEM_LOAD_32dp32b16xENS4_13SM90_TMA_LOADENS12_INS13_ILi2ELi4ELi3EEES16_NST_INS5_IJS17_S1L_EEENS5_IJS1L_SC_EEEEEEENS4_39AutoVectorizingCopyWithAssumedAlignmentILi128EEENS4_14SM90_TMA_STOREES26_S28_S28_EEEvvEEEEvNT_6ParamsE)
        /*0044*/ 	.word	0x00000000
.L_29:


//--------------------- .nv.compat                --------------------------
	.section	.nv.compat,"",@"SHT_CUDA_COMPAT_INFO"
	.align	4
        /*0000*/ 	.byte	0x02, 0x09, 0x01, 0x00, 0x02, 0x02, 0x02, 0x00, 0x02, 0x05, 0x05, 0x00, 0x03, 0x07, 0x01, 0x01
        /*0010*/ 	.byte	0x02, 0x03, 0x01, 0x00, 0x02, 0x06, 0x01, 0x00, 0x04, 0x0b, 0x08, 0x00, 0x09, 0x00, 0x00, 0x00
        /*0020*/ 	.byte	0x00, 0x00, 0x00, 0x00


//--------------------- .nv.info._ZN7cutlass13device_kernelINS_4gemm6kernel13GemmUniversalIN4cute5tupleIJiiiiEEENS1_10collective13CollectiveMmaINS1_35MainloopSm100TmaUmmaWarpSpecializedILi16ELi2ELi4ENS5_IJNS4_1CILi4EEESB_NSA_ILi1EEEEEEEENS5_IJNSA_ILi128EEENSA_ILi64EEENSA_ILi32EEEEEENS_10tfloat32_tENS5_IJlSC_lEEESJ_SK_NS4_8TiledMMAINS4_8MMA_AtomIJNS4_23SM100_MMA_TF32_2x1SM_SSISJ_SJ_fLi128ELi64ELNS4_4UMMA5MajorE0ELSP_0ELNSO_7ScaleInE0ELSQ_0EEEEEENS4_6LayoutINS5_IJSC_SC_SC_EEENS5_IJNSA_ILi0EEESV_SV_EEEEENS5_IJNS4_10UnderscoreESY_SY_EEEEENS4_28SM100_TMA_2SM_LOAD_MULTICASTENS4_14ComposedLayoutINS4_7SwizzleILi3ELi4ELi3EEENS4_18smem_ptr_flag_bitsILi32EEENST_INS5_IJNSA_ILi8EEESH_EEENS5_IJSH_SC_EEEEEEEvNS4_8identityES11_S1B_vS1C_EENS_8epilogue10collective18CollectiveEpilogueINS1E_23Sm100TmaWarpSpecializedILi3ELi2ELi16ELb1ELb0EEEJNS5_IJSG_SG_SH_EEENS5_IJNST_ISG_SC_EENST_INS5_IJNSA_ILi16EEENSA_ILi2EEEEEENS5_IJSC_SH_EEEEEEEESJ_SK_SJ_SK_NS1E_6fusion15FusionCallbacksIS1I_NS1R_17LinearCombinationISJ_fSJ_fLNS_15FloatRoundStyleE2EEES1J_S1Q_JEEENS4_5SM1004TMEM4LOAD26SM100_TMEM_LOAD_32dp32b16xENS4_13SM90_TMA_LOADENS12_INS13_ILi2ELi4ELi3EEES16_NST_INS5_IJS17_S1L_EEENS5_IJS1L_SC_EEEEEEENS4_39AutoVectorizingCopyWithAssumedAlignmentILi128EEENS4_14SM90_TMA_STOREES26_S28_S28_EEEvvEEEEvNT_6ParamsE --------------------------
	.section	.nv.info._ZN7cutlass13device_kernelINS_4gemm6kernel13GemmUniversalIN4cute5tupleIJiiiiEEENS1_10collective13CollectiveMmaINS1_35MainloopSm100TmaUmmaWarpSpecializedILi16ELi2ELi4ENS5_IJNS4_1CILi4EEESB_NSA_ILi1EEEEEEEENS5_IJNSA_ILi128EEENSA_ILi64EEENSA_ILi32EEEEEENS_10tfloat32_tENS5_IJlSC_lEEESJ_SK_NS4_8TiledMMAINS4_8MMA_AtomIJNS4_23SM100_MMA_TF32_2x1SM_SSISJ_SJ_fLi128ELi64ELNS4_4UMMA5MajorE0ELSP_0ELNSO_7ScaleInE0ELSQ_0EEEEEENS4_6LayoutINS5_IJSC_SC_SC_EEENS5_IJNSA_ILi0EEESV_SV_EEEEENS5_IJNS4_10UnderscoreESY_SY_EEEEENS4_28SM100_TMA_2SM_LOAD_MULTICASTENS4_14ComposedLayoutINS4_7SwizzleILi3ELi4ELi3EEENS4_18smem_ptr_flag_bitsILi32EEENST_INS5_IJNSA_ILi8EEESH_EEENS5_IJSH_SC_EEEEEEEvNS4_8identityES11_S1B_vS1C_EENS_8epilogue10collective18CollectiveEpilogueINS1E_23Sm100TmaWarpSpecializedILi3ELi2ELi16ELb1ELb0EEEJNS5_IJSG_SG_SH_EEENS5_IJNST_ISG_SC_EENST_INS5_IJNSA_ILi16EEENSA_ILi2EEEEEENS5_IJSC_SH_EEEEEEEESJ_SK_SJ_SK_NS1E_6fusion15FusionCallbacksIS1I_NS1R_17LinearCombinationISJ_fSJ_fLNS_15FloatRoundStyleE2EEES1J_S1Q_JEEENS4_5SM1004TMEM4LOAD26SM100_TMEM_LOAD_32dp32b16xENS4_13SM90_TMA_LOADENS12_INS13_ILi2ELi4ELi3EEES16_NST_INS5_IJS17_S1L_EEENS5_IJS1L_SC_EEEEEEENS4_39AutoVectorizingCopyWithAssumedAlignmentILi128EEENS4_14SM90_TMA_STOREES26_S28_S28_EEEvvEEEEvNT_6ParamsE,"",@"SHT_CUDA_INFO"
	.sectionflags	@""
	.align	4


	//----- nvinfo : EIATTR_CUDA_API_VERSION
	.align		4
        /*0000*/ 	.byte	0x04, 0x37
        /*0002*/ 	.short	(.L_31 - .L_30)
.L_30:
        /*0004*/ 	.word	0x00000082


	//----- nvinfo : EIATTR_KPARAM_INFO
	.align		4
.L_31:
        /*0008*/ 	.byte	0x04, 0x17
        /*000a*/ 	.short	(.L_33 - .L_32)
.L_32:
        /*000c*/ 	.word	0x00000000
        /*0010*/ 	.short	0x0000
        /*0012*/ 	.short	0x0000
        /*0014*/ 	.byte	0x00, 0xf0, 0x01, 0x20


	//----- nvinfo : EIATTR_AT_ENTRY_FRAGMENTS
	.align		4
.L_33:
        /*0018*/ 	.byte	0x04, 0x4f
        /*001a*/ 	.short	(.L_35 - .L_34)


	//   ....[0]....
.L_34:
        /*001c*/ 	.word	0x00000007


	//----- nvinfo : EIATTR_RESERVED_SMEM_USED
	.align		4
.L_35:
        /*0020*/ 	.byte	0x01, 0x41
	.zero		2


	//----- nvinfo : EIATTR_SPARSE_MMA_MASK
	.align		4
        /*0024*/ 	.byte	0x03, 0x50
        /*0026*/ 	.short	0x0000


	//----- nvinfo : EIATTR_TCGEN05_2CTA_USED
	.align		4
        /*0028*/ 	.byte	0x01, 0x52
	.zero		2


	//----- nvinfo : EIATTR_MAXREG_COUNT
	.align		4
        /*002c*/ 	.byte	0x03, 0x1b
        /*002e*/ 	.short	0x00ff


	//----- nvinfo : EIATTR_NUM_BARRIERS
	.align		4
        /*0030*/ 	.byte	0x02, 0x4c
        /*0032*/ 	.byte	0x07
	.zero		1


	//----- nvinfo : EIATTR_EXTERNS
	.align		4
        /*0034*/ 	.byte	0x04, 0x0f
        /*0036*/ 	.short	(.L_37 - .L_36)


	//   ....[0]....
	.align		4
.L_36:
        /*0038*/ 	.word	index@(__assertfail)


	//----- nvinfo : EIATTR_MERCURY_ISA_VERSION
	.align		4
.L_37:
        /*003c*/ 	.byte	0x03, 0x5f
        /*003e*/ 	.short	0x0101


	//----- nvinfo : EIATTR_INT_WARP_WIDE_INSTR_OFFSETS
	.align		4
        /*0040*/ 	.byte	0x04, 0x31
        /*0042*/ 	.short	(.L_39 - .L_38)


	//   ....[0]....
.L_38:
        /*0044*/ 	.word	0x00000f60


	//   ....[1]....
        /*0048*/ 	.word	0x00001020


	//   ....[2]....
        /*004c*/ 	.word	0x00004ed0


	//   ....[3]....
        /*0050*/ 	.word	0x00004ef0


	//   ....[4]....
        /*0054*/ 	.word	0x00004f20


	//   ....[5]....
        /*0058*/ 	.word	0x00005ae0


	//   ....[6]....
        /*005c*/ 	.word	0x00005ba0


	//   ....[7]....
        /*0060*/ 	.word	0x00005c10


	//   ....[8]....
        /*0064*/ 	.word	0x00005d40


	//   ....[9]....
        /*0068*/ 	.word	0x00005e50


	//   ....[10]....
        /*006c*/ 	.word	0x00005e90


	//----- nvinfo : EIATTR_COOP_GROUP_MASK_REGIDS
	.align		4
.L_39:
        /*0070*/ 	.byte	0x04, 0x29
        /*0072*/ 	.short	(.L_41 - .L_40)


	//   ....[0]....
.L_40:
        /*0074*/ 	.word	0xffffffff


	//   ....[1]....
        /*0078*/ 	.word	0xffffffff


	//   ....[2]....
        /*007c*/ 	.word	0xffffffff


	//   ....[3]....
        /*0080*/ 	.word	0xffffffff


	//   ....[4]....
        /*0084*/ 	.word	0xffffffff


	//   ....[5]....
        /*0088*/ 	.word	0xffffffff


	//   ....[6]....
        /*008c*/ 	.word	0xffffffff


	//   ....[7]....
        /*0090*/ 	.word	0xffffffff


	//   ....[8]....
        /*0094*/ 	.word	0xffffffff


	//   ....[9]....
        /*0098*/ 	.word	0xffffffff


	//   ....[10]....
        /*009c*/ 	.word	0xffffffff


	//   ....[11]....
        /*00a0*/ 	.word	0xffffffff


	//   ....[12]....
        /*00a4*/ 	.word	0xffffffff


	//   ....[13]....
        /*00a8*/ 	.word	0xffffffff


	//----- nvinfo : EIATTR_COOP_GROUP_INSTR_OFFSETS
	.align		4
.L_41:
        /*00ac*/ 	.byte	0x04, 0x28
        /*00ae*/ 	.short	(.L_43 - .L_42)


	//   ....[0]....
.L_42:
        /*00b0*/ 	.word	0x000000b0


	//   ....[1]....
        /*00b4*/ 	.word	0x00000510


	//   ....[2]....
        /*00b8*/ 	.word	0x00000890


	//   ....[3]....
        /*00bc*/ 	.word	0x00000a10


	//   ....[4]....
        /*00c0*/ 	.word	0x00000b10


	//   ....[5]....
        /*00c4*/ 	.word	0x00000c80


	//   ....[6]....
        /*00c8*/ 	.word	0x00000e20


	//   ....[7]....
        /*00cc*/ 	.word	0x00001080


	//   ....[8]....
        /*00d0*/ 	.word	0x00002710


	//   ....[9]....
        /*00d4*/ 	.word	0x00003cb0


	//   ....[10]....
        /*00d8*/ 	.word	0x00004180


	//   ....[11]....
        /*00dc*/ 	.word	0x000041b0


	//   ....[12]....
        /*00e0*/ 	.word	0x00004dd0


	//   ....[13]....
        /*00e4*/ 	.word	0x00004fe0


	//----- nvinfo : EIATTR_VRC_CTA_INIT_COUNT
	.align		4
.L_43:
        /*00e8*/ 	.byte	0x02, 0x4a
        /*00ea*/ 	.byte	0x80
	.zero		1


	//----- nvinfo : EIATTR_SYSCALL_OFFSETS
	.align		4
        /*00ec*/ 	.byte	0x04, 0x46
        /*00ee*/ 	.short	(.L_45 - .L_44)


	//   ....[0]....
.L_44:
        /*00f0*/ 	.word	0x00006bb0


	//   ....[1]....
        /*00f4*/ 	.word	0x00006ca0


	//   ....[2]....
        /*00f8*/ 	.word	0x000074d0


	//   ....[3]....
        /*00fc*/ 	.word	0x00007ef0


	//----- nvinfo : EIATTR_MBARRIER_INSTR_OFFSETS
	.align		4
.L_45:
        /*0100*/ 	.byte	0x04, 0x39
        /*0102*/ 	.short	(.L_47 - .L_46)


	//   ....[0]....
.L_46:
        /*0104*/ 	.word	0x00000670
        /*0108*/ 	.word	0x000000ff
        /*010c*/ 	.word	0x00000000
        /*0110*/ 	.short	0x0100
        /*0112*/ 	.byte	0x04
	.zero		1


	//   ....[1]....
        /*0114*/ 	.word	0x00000680
        /*0118*/ 	.word	0x000000ff
        /*011c*/ 	.word	0x00000080
        /*0120*/ 	.short	0x0100
        /*0122*/ 	.byte	0x04
	.zero		1


	//   ....[2]....
        /*0124*/ 	.word	0x00000690
        /*0128*/ 	.word	0x000000ff
        /*012c*/ 	.word	0x00000008
        /*0130*/ 	.short	0x0100
        /*0132*/ 	.byte	0x04
	.zero		1


	//   ....[3]....
        /*0134*/ 	.word	0x000006a0
        /*0138*/ 	.word	0x000000ff
        /*013c*/ 	.word	0x00000088
        /*0140*/ 	.short	0x0100
        /*0142*/ 	.byte	0x04
	.zero		1


	//   ....[4]....
        /*0144*/ 	.word	0x000006b0
        /*0148*/ 	.word	0x000000ff
        /*014c*/ 	.word	0x00000010
        /*0150*/ 	.short	0x0100
        /*0152*/ 	.byte	0x04
	.zero		1


	//   ....[5]....
        /*0154*/ 	.word	0x000006c0
        /*0158*/ 	.word	0x000000ff
        /*015c*/ 	.word	0x00000090
        /*0160*/ 	.short	0x0100
        /*0162*/ 	.byte	0x04
	.zero		1


	//   ....[6]....
        /*0164*/ 	.word	0x000006d0
        /*0168*/ 	.word	0x000000ff
        /*016c*/ 	.word	0x00000018
        /*0170*/ 	.short	0x0100
        /*0172*/ 	.byte	0x04
	.zero		1


	//   ....[7]....
        /*0174*/ 	.word	0x000006e0
        /*0178*/ 	.word	0x000000ff
        /*017c*/ 	.word	0x00000098
        /*0180*/ 	.short	0x0100
        /*0182*/ 	.byte	0x04
	.zero		1


	//   ....[8]....
        /*0184*/ 	.word	0x000006f0
        /*0188*/ 	.word	0x000000ff
        /*018c*/ 	.word	0x00000020
        /*0190*/ 	.short	0x0100
        /*0192*/ 	.byte	0x04
	.zero		1


	//   ....[9]....
        /*0194*/ 	.word	0x00000700
        /*0198*/ 	.word	0x000000ff
        /*019c*/ 	.word	0x000000a0
        /*01a0*/ 	.short	0x0100
        /*01a2*/ 	.byte	0x04
	.zero		1


	//   ....[10]....
        /*01a4*/ 	.word	0x00000710
        /*01a8*/ 	.word	0x000000ff
        /*01ac*/ 	.word	0x00000028
        /*01b0*/ 	.short	0x0100
        /*01b2*/ 	.byte	0x04
	.zero		1


	//   ....[11]....
        /*01b4*/ 	.word	0x00000720
        /*01b8*/ 	.word	0x000000ff
        /*01bc*/ 	.word	0x000000a8
        /*01c0*/ 	.short	0x0100
        /*01c2*/ 	.byte	0x04
	.zero		1


	//   ....[12]....
        /*01c4*/ 	.word	0x00000730
        /*01c8*/ 	.word	0x000000ff
        /*01cc*/ 	.word	0x00000030
        /*01d0*/ 	.short	0x0100
        /*01d2*/ 	.byte	0x04
	.zero		1


	//   ....[13]....
        /*01d4*/ 	.word	0x00000740
        /*01d8*/ 	.word	0x000000ff
        /*01dc*/ 	.word	0x000000b0
        /*01e0*/ 	.short	0x0100
        /*01e2*/ 	.byte	0x04
	.zero		1


	//   ....[14]....
        /*01e4*/ 	.word	0x00000750
        /*01e8*/ 	.word	0x000000ff
        /*01ec*/ 	.word	0x00000038
        /*01f0*/ 	.short	0x0100
        /*01f2*/ 	.byte	0x04
	.zero		1


	//   ....[15]....
        /*01f4*/ 	.word	0x00000760
        /*01f8*/ 	.word	0x000000ff
        /*01fc*/ 	.word	0x000000b8
        /*0200*/ 	.short	0x0100
        /*0202*/ 	.byte	0x04
	.zero		1


	//   ....[16]....
        /*0204*/ 	.word	0x00000770
        /*0208*/ 	.word	0x000000ff
        /*020c*/ 	.word	0x00000040
        /*0210*/ 	.short	0x0100
        /*0212*/ 	.byte	0x04
	.zero		1


	//   ....[17]....
        /*0214*/ 	.word	0x00000780
        /*0218*/ 	.word	0x000000ff
        /*021c*/ 	.word	0x000000c0
        /*0220*/ 	.short	0x0100
        /*0222*/ 	.byte	0x04
	.zero		1


	//   ....[18]....
        /*0224*/ 	.word	0x00000790
        /*0228*/ 	.word	0x000000ff
        /*022c*/ 	.word	0x00000048
        /*0230*/ 	.short	0x0100
        /*0232*/ 	.byte	0x04
	.zero		1


	//   ....[19]....
        /*0234*/ 	.word	0x000007a0
        /*0238*/ 	.word	0x000000ff
        /*023c*/ 	.word	0x000000c8
        /*0240*/ 	.short	0x0100
        /*0242*/ 	.byte	0x04
	.zero		1


	//   ....[20]....
        /*0244*/ 	.word	0x000007b0
        /*0248*/ 	.word	0x000000ff
        /*024c*/ 	.word	0x00000050
        /*0250*/ 	.short	0x0100
        /*0252*/ 	.byte	0x04
	.zero		1


	//   ....[21]....
        /*0254*/ 	.word	0x000007c0
        /*0258*/ 	.word	0x000000ff
        /*025c*/ 	.word	0x000000d0
        /*0260*/ 	.short	0x0100
        /*0262*/ 	.byte	0x04
	.zero		1


	//   ....[22]....
        /*0264*/ 	.word	0x000007d0
        /*0268*/ 	.word	0x000000ff
        /*026c*/ 	.word	0x00000058
        /*0270*/ 	.short	0x0100
        /*0272*/ 	.byte	0x04
	.zero		1


	//   ....[23]....
        /*0274*/ 	.word	0x000007e0
        /*0278*/ 	.word	0x000000ff
        /*027c*/ 	.word	0x000000d8
        /*0280*/ 	.short	0x0100
        /*0282*/ 	.byte	0x04
	.zero		1


	//   ....[24]....
        /*0284*/ 	.word	0x000007f0
        /*0288*/ 	.word	0x000000ff
        /*028c*/ 	.word	0x00000060
        /*0290*/ 	.short	0x0100
        /*0292*/ 	.byte	0x04
	.zero		1


	//   ....[25]....
        /*0294*/ 	.word	0x00000800
        /*0298*/ 	.word	0x000000ff
        /*029c*/ 	.word	0x000000e0
        /*02a0*/ 	.short	0x0100
        /*02a2*/ 	.byte	0x04
	.zero		1


	//   ....[26]....
        /*02a4*/ 	.word	0x00000810
        /*02a8*/ 	.word	0x000000ff
        /*02ac*/ 	.word	0x00000068
        /*02b0*/ 	.short	0x0100
        /*02b2*/ 	.byte	0x04
	.zero		1


	//   ....[27]....
        /*02b4*/ 	.word	0x00000820
        /*02b8*/ 	.word	0x000000ff
        /*02bc*/ 	.word	0x000000e8
        /*02c0*/ 	.short	0x0100
        /*02c2*/ 	.byte	0x04
	.zero		1


	//   ....[28]....
        /*02c4*/ 	.word	0x00000830
        /*02c8*/ 	.word	0x000000ff
        /*02cc*/ 	.word	0x00000070
        /*02d0*/ 	.short	0x0100
        /*02d2*/ 	.byte	0x04
	.zero		1


	//   ....[29]....
        /*02d4*/ 	.word	0x00000840
        /*02d8*/ 	.word	0x000000ff
        /*02dc*/ 	.word	0x000000f0
        /*02e0*/ 	.short	0x0100
        /*02e2*/ 	.byte	0x04
	.zero		1


	//   ....[30]....
        /*02e4*/ 	.word	0x00000850
        /*02e8*/ 	.word	0x000000ff
        /*02ec*/ 	.word	0x00000078
        /*02f0*/ 	.short	0x0100
        /*02f2*/ 	.byte	0x04
	.zero		1


	//   ....[31]....
        /*02f4*/ 	.word	0x00000860
        /*02f8*/ 	.word	0x000000ff
        /*02fc*/ 	.word	0x000000f8
        /*0300*/ 	.short	0x0100
        /*0302*/ 	.byte	0x04
	.zero		1


	//   ....[32]....
        /*0304*/ 	.word	0x000009a0
        /*0308*/ 	.word	0x000000ff
        /*030c*/ 	.word	0x00000100
        /*0310*/ 	.short	0x0100
        /*0312*/ 	.byte	0x04
	.zero		1


	//   ....[33]....
        /*0314*/ 	.word	0x000009b0
        /*0318*/ 	.word	0x000000ff
        /*031c*/ 	.word	0x00000118
        /*0320*/ 	.short	0x0100
        /*0322*/ 	.byte	0x04
	.zero		1


	//   ....[34]....
        /*0324*/ 	.word	0x000009c0
        /*0328*/ 	.word	0x000000ff
        /*032c*/ 	.word	0x00000108
        /*0330*/ 	.short	0x0100
        /*0332*/ 	.byte	0x04
	.zero		1


	//   ....[35]....
        /*0334*/ 	.word	0x000009d0
        /*0338*/ 	.word	0x000000ff
        /*033c*/ 	.word	0x00000120
        /*0340*/ 	.short	0x0100
        /*0342*/ 	.byte	0x04
	.zero		1


	//   ....[36]....
        /*0344*/ 	.word	0x000009e0
        /*0348*/ 	.word	0x000000ff
        /*034c*/ 	.word	0x00000110
        /*0350*/ 	.short	0x0100
        /*0352*/ 	.byte	0x04
	.zero		1


	//   ....[37]....
        /*0354*/ 	.word	0x000009f0
        /*0358*/ 	.word	0x000000ff
        /*035c*/ 	.word	0x00000128
        /*0360*/ 	.short	0x0100
        /*0362*/ 	.byte	0x04
	.zero		1


	//   ....[38]....
        /*0364*/ 	.word	0x00000ae0
        /*0368*/ 	.word	0x000000ff
        /*036c*/ 	.word	0x00000130
        /*0370*/ 	.short	0x0100
        /*0372*/ 	.byte	0x06
	.zero		1


	//   ....[39]....
        /*0374*/ 	.word	0x00000af0
        /*0378*/ 	.word	0x000000ff
        /*037c*/ 	.word	0x00000138
        /*0380*/ 	.short	0x0100
        /*0382*/ 	.byte	0x06
	.zero		1


	//   ....[40]....
        /*0384*/ 	.word	0x00000c30
        /*0388*/ 	.word	0x000000ff
        /*038c*/ 	.word	0x00000140
        /*0390*/ 	.short	0x0100
        /*0392*/ 	.byte	0x06
	.zero		1


	//   ....[41]....
        /*0394*/ 	.word	0x00000c40
        /*0398*/ 	.word	0x000000ff
        /*039c*/ 	.word	0x00000150
        /*03a0*/ 	.short	0x0100
        /*03a2*/ 	.byte	0x06
	.zero		1


	//   ....[42]....
        /*03a4*/ 	.word	0x00000c50
        /*03a8*/ 	.word	0x000000ff
        /*03ac*/ 	.word	0x00000148
        /*03b0*/ 	.short	0x0100
        /*03b2*/ 	.byte	0x06
	.zero		1


	//   ....[43]....
        /*03b4*/ 	.word	0x00000c60
        /*03b8*/ 	.word	0x000000ff
        /*03bc*/ 	.word	0x00000158
        /*03c0*/ 	.short	0x0100
        /*03c2*/ 	.byte	0x06
	.zero		1


	//   ....[44]....
        /*03c4*/ 	.word	0x00000d90
        /*03c8*/ 	.word	0x000000ff
        /*03cc*/ 	.word	0x00000160
        /*03d0*/ 	.short	0x0100
        /*03d2*/ 	.byte	0x04
	.zero		1


	//   ....[45]....
        /*03d4*/ 	.word	0x00000da0
        /*03d8*/ 	.word	0x000000ff
        /*03dc*/ 	.word	0x00000180
        /*03e0*/ 	.short	0x0100
        /*03e2*/ 	.byte	0x04
	.zero		1


	//   ....[46]....
        /*03e4*/ 	.word	0x00000db0
        /*03e8*/ 	.word	0x000000ff
        /*03ec*/ 	.word	0x00000168
        /*03f0*/ 	.short	0x0100
        /*03f2*/ 	.byte	0x04
	.zero		1


	//   ....[47]....
        /*03f4*/ 	.word	0x00000dc0
        /*03f8*/ 	.word	0x000000ff
        /*03fc*/ 	.word	0x00000188
        /*0400*/ 	.short	0x0100
        /*0402*/ 	.byte	0x04
	.zero		1


	//   ....[48]....
        /*0404*/ 	.word	0x00000dd0
        /*0408*/ 	.word	0x000000ff
        /*040c*/ 	.word	0x00000170
        /*0410*/ 	.short	0x0100
        /*0412*/ 	.byte	0x04
	.zero		1


	//   ....[49]....
        /*0414*/ 	.word	0x00000de0
        /*0418*/ 	.word	0x000000ff
        /*041c*/ 	.word	0x00000190
        /*0420*/ 	.short	0x0100
        /*0422*/ 	.byte	0x04
	.zero		1


	//   ....[50]....
        /*0424*/ 	.word	0x00000df0
        /*0428*/ 	.word	0x000000ff
        /*042c*/ 	.word	0x00000178
        /*0430*/ 	.short	0x0100
        /*0432*/ 	.byte	0x04
	.zero		1


	//   ....[51]....
        /*0434*/ 	.word	0x00000e00
        /*0438*/ 	.word	0x000000ff
        /*043c*/ 	.word	0x00000198
        /*0440*/ 	.short	0x0100
        /*0442*/ 	.byte	0x04
	.zero		1


	//   ....[52]....
        /*0444*/ 	.word	0x00000f00
        /*0448*/ 	.word	0x000000ff
        /*044c*/ 	.word	0x000001a0
        /*0450*/ 	.short	0x0100
        /*0452*/ 	.byte	0x04
	.zero		1


	//   ....[53]....
        /*0454*/ 	.word	0x00000f10
        /*0458*/ 	.word	0x000000ff
        /*045c*/ 	.word	0x000001b0
        /*0460*/ 	.short	0x0100
        /*0462*/ 	.byte	0x04
	.zero		1


	//   ....[54]....
        /*0464*/ 	.word	0x00000f20
        /*0468*/ 	.word	0x000000ff
        /*046c*/ 	.word	0x000001a8
        /*0470*/ 	.short	0x0100
        /*0472*/ 	.byte	0x04
	.zero		1


	//   ....[55]....
        /*0474*/ 	.word	0x00000f30
        /*0478*/ 	.word	0x000000ff
        /*047c*/ 	.word	0x000001b8
        /*0480*/ 	.short	0x0100
        /*0482*/ 	.byte	0x04
	.zero		1


	//   ....[56]....
        /*0484*/ 	.word	0x00001040
        /*0488*/ 	.word	0x000000ff
        /*048c*/ 	.word	0x000001c0
        /*0490*/ 	.short	0x0100
        /*0492*/ 	.byte	0x06
	.zero		1


	//   ....[57]....
        /*0494*/ 	.word	0x00001f30
        /*0498*/ 	.word	0x00000000
        /*049c*/ 	.word	0x000001b0
        /*04a0*/ 	.short	0x010a
        /*04a2*/ 	.byte	0xff
	.zero		1


	//   ....[58]....
        /*04a4*/ 	.word	0x00001f50
        /*04a8*/ 	.word	0x00000000
        /*04ac*/ 	.word	0x000001a0
        /*04b0*/ 	.short	0x0101
        /*04b2*/ 	.byte	0xff
	.zero		1


	//   ....[59]....
        /*04b4*/ 	.word	0x00002000
        /*04b8*/ 	.word	0x000000ff
        /*04bc*/ 	.word	0x00000080
        /*04c0*/ 	.short	0x010a
        /*04c2*/ 	.byte	0x04
	.zero		1


	//   ....[60]....
        /*04c4*/ 	.word	0x000020d0
        /*04c8*/ 	.word	0x000000ff
        /*04cc*/ 	.word	0x00000080
        /*04d0*/ 	.short	0x010a
        /*04d2*/ 	.byte	0x21
	.zero		1


	//   ....[61]....
        /*04d4*/ 	.word	0x00002280
        /*04d8*/ 	.word	0x000000ff
        /*04dc*/ 	.word	0x00000080
        /*04e0*/ 	.short	0x010a
        /*04e2*/ 	.byte	0x05
	.zero		1


	//   ....[62]....
        /*04e4*/ 	.word	0x000023c0
        /*04e8*/ 	.word	0x000000ff
        /*04ec*/ 	.word	0x00000138
        /*04f0*/ 	.short	0x0101
        /*04f2*/ 	.byte	0x0d
	.zero		1


	//   ....[63]....
        /*04f4*/ 	.word	0x000023e0
        /*04f8*/ 	.word	0x000000ff
        /*04fc*/ 	.word	0x00000080
        /*0500*/ 	.short	0x010a
        /*0502*/ 	.byte	0x04
	.zero		1


	//   ....[64]....
        /*0504*/ 	.word	0x00002460
        /*0508*/ 	.word	0x000000ff
        /*050c*/ 	.word	0x00000080
        /*0510*/ 	.short	0x010a
        /*0512*/ 	.byte	0x11
	.zero		1


	//   ....[65]....
        /*0514*/ 	.word	0x000025f0
        /*0518*/ 	.word	0x000000ff
        /*051c*/ 	.word	0x00000080
        /*0520*/ 	.short	0x010a
        /*0522*/ 	.byte	0x05
	.zero		1


	//   ....[66]....
        /*0524*/ 	.word	0x00002740
        /*0528*/ 	.word	0x00000003
        /*052c*/ 	.word	0x00000140
        /*0530*/ 	.short	0x010a
        /*0532*/ 	.byte	0xff
	.zero		1


	//   ....[67]....
        /*0534*/ 	.word	0x00002890
        /*0538*/ 	.word	0x00000000
        /*053c*/ 	.word	0x00000000
        /*0540*/ 	.short	0x0101
        /*0542*/ 	.byte	0xff
	.zero		1


	//   ....[68]....
        /*0544*/ 	.word	0x00002e40
        /*0548*/ 	.word	0x000000ff
        /*054c*/ 	.word	0x00000000
        /*0550*/ 	.short	0x010a
        /*0552*/ 	.byte	0x04
	.zero		1


	//   ....[69]....
        /*0554*/ 	.word	0x00002ed0
        /*0558*/ 	.word	0x000000ff
        /*055c*/ 	.word	0x00000000
        /*0560*/ 	.short	0x010a
        /*0562*/ 	.byte	0x05
	.zero		1


	//   ....[70]....
        /*0564*/ 	.word	0x00002f60
        /*0568*/ 	.word	0x000000ff
        /*056c*/ 	.word	0x00000000
        /*0570*/ 	.short	0x010a
        /*0572*/ 	.byte	0x05
	.zero		1


	//   ....[71]....
        /*0574*/ 	.word	0x00002ff0
        /*0578*/ 	.word	0x000000ff
        /*057c*/ 	.word	0x00000000
        /*0580*/ 	.short	0x010a
        /*0582*/ 	.byte	0x05
	.zero		1


	//   ....[72]....
        /*0584*/ 	.word	0x00003080
        /*0588*/ 	.word	0x000000ff
        /*058c*/ 	.word	0x00000000
        /*0590*/ 	.short	0x010a
        /*0592*/ 	.byte	0x05
	.zero		1


	//   ....[73]....
        /*0594*/ 	.word	0x00003110
        /*0598*/ 	.word	0x000000ff
        /*059c*/ 	.word	0x00000000
        /*05a0*/ 	.short	0x010a
        /*05a2*/ 	.byte	0x05
	.zero		1


	//   ....[74]....
        /*05a4*/ 	.word	0x000031a0
        /*05a8*/ 	.word	0x000000ff
        /*05ac*/ 	.word	0x00000000
        /*05b0*/ 	.short	0x010a
        /*05b2*/ 	.byte	0x05
	.zero		1


	//   ....[75]....
        /*05b4*/ 	.word	0x00003230
        /*05b8*/ 	.word	0x000000ff
        /*05bc*/ 	.word	0x00000000
        /*05c0*/ 	.short	0x010a
        /*05c2*/ 	.byte	0x05
	.zero		1


	//   ....[76]....
        /*05c4*/ 	.word	0x000032c0
        /*05c8*/ 	.word	0x000000ff
        /*05cc*/ 	.word	0x00000000
        /*05d0*/ 	.short	0x010a
        /*05d2*/ 	.byte	0x05
	.zero		1


	//   ....[77]....
        /*05d4*/ 	.word	0x00003350
        /*05d8*/ 	.word	0x000000ff
        /*05dc*/ 	.word	0x00000000
        /*05e0*/ 	.short	0x010a
        /*05e2*/ 	.byte	0x05
	.zero		1


	//   ....[78]....
        /*05e4*/ 	.word	0x000033e0
        /*05e8*/ 	.word	0x000000ff
        /*05ec*/ 	.word	0x00000000
        /*05f0*/ 	.short	0x010a
        /*05f2*/ 	.byte	0x05
	.zero		1


	//   ....[79]....
        /*05f4*/ 	.word	0x00003470
        /*05f8*/ 	.word	0x000000ff
        /*05fc*/ 	.word	0x00000000
        /*0600*/ 	.short	0x010a
        /*0602*/ 	.byte	0x05
	.zero		1


	//   ....[80]....
        /*0604*/ 	.word	0x00003500
        /*0608*/ 	.word	0x000000ff
        /*060c*/ 	.word	0x00000000
        /*0610*/ 	.short	0x010a
        /*0612*/ 	.byte	0x05
	.zero		1


	//   ....[81]....
        /*0614*/ 	.word	0x00003590
        /*0618*/ 	.word	0x000000ff
        /*061c*/ 	.word	0x00000000
        /*0620*/ 	.short	0x010a
        /*0622*/ 	.byte	0x05
	.zero		1


	//   ....[82]....
        /*0624*/ 	.word	0x00003620
        /*0628*/ 	.word	0x000000ff
        /*062c*/ 	.word	0x00000000
        /*0630*/ 	.short	0x010a
        /*0632*/ 	.byte	0x05
	.zero		1


	//   ....[83]....
        /*0634*/ 	.word	0x000036c0
        /*0638*/ 	.word	0x00000000
        /*063c*/ 	.word	0x00000000
        /*0640*/ 	.short	0x010a
        /*0642*/ 	.byte	0xff
	.zero		1


	//   ....[84]....
        /*0644*/ 	.word	0x00003800
        /*0648*/ 	.word	0x00000002
        /*064c*/ 	.word	0x000001a0
        /*0650*/ 	.short	0x010a
        /*0652*/ 	.byte	0xff
	.zero		1


	//   ....[85]....
        /*0654*/ 	.word	0x00003860
        /*0658*/ 	.word	0x00000004
        /*065c*/ 	.word	0x00000000
        /*0660*/ 	.short	0x0101
        /*0662*/ 	.byte	0xff
	.zero		1


	//   ....[86]....
        /*0664*/ 	.word	0x00003880
        /*0668*/ 	.word	0x000000ff
        /*066c*/ 	.word	0x00000150
        /*0670*/ 	.short	0x010a
        /*0672*/ 	.byte	0x04
	.zero		1


	//   ....[87]....
        /*0674*/ 	.word	0x000039a0
        /*0678*/ 	.word	0x00000002
        /*067c*/ 	.word	0x00000140
        /*0680*/ 	.short	0x010a
        /*0682*/ 	.byte	0xff
	.zero		1


	//   ....[88]....
        /*0684*/ 	.word	0x00003ab0
        /*0688*/ 	.word	0x00000002
        /*068c*/ 	.word	0x00000000
        /*0690*/ 	.short	0x0101
        /*0692*/ 	.byte	0xff
	.zero		1


	//   ....[89]....
        /*0694*/ 	.word	0x00003b40
        /*0698*/ 	.word	0x000000ff
        /*069c*/ 	.word	0x00000150
        /*06a0*/ 	.short	0x0106
        /*06a2*/ 	.byte	0x04
	.zero		1


	//   ....[90]....
        /*06a4*/ 	.word	0x00003b60
        /*06a8*/ 	.word	0x000000ff
        /*06ac*/ 	.word	0x00000150
        /*06b0*/ 	.short	0x010a
        /*06b2*/ 	.byte	0x04
	.zero		1


	//   ....[91]....
        /*06b4*/ 	.word	0x00003bf0
        /*06b8*/ 	.word	0x000000ff
        /*06bc*/ 	.word	0x00000150
        /*06c0*/ 	.short	0x0106
        /*06c2*/ 	.byte	0x07
	.zero		1


	//   ....[92]....
        /*06c4*/ 	.word	0x00003c30
        /*06c8*/ 	.word	0x00000000
        /*06cc*/ 	.word	0x00000150
        /*06d0*/ 	.short	0x010a
        /*06d2*/ 	.byte	0xff
	.zero		1


	//   ....[93]....
        /*06d4*/ 	.word	0x00003e80
        /*06d8*/ 	.word	0x000000ff
        /*06dc*/ 	.word	0x00000008
        /*06e0*/ 	.short	0x010a
        /*06e2*/ 	.byte	0x05
	.zero		1


	//   ....[94]....
        /*06e4*/ 	.word	0x00003ea0
        /*06e8*/ 	.word	0x000000ff
        /*06ec*/ 	.word	0x00000008
        /*06f0*/ 	.short	0x010a
        /*06f2*/ 	.byte	0x05
	.zero		1


	//   ....[95]....
        /*06f4*/ 	.word	0x00004030
        /*06f8*/ 	.word	0x000000ff
        /*06fc*/ 	.word	0x00000008
        /*0700*/ 	.short	0x010a
        /*0702*/ 	.byte	0x05
	.zero		1


	//   ....[96]....
        /*0704*/ 	.word	0x00004050
        /*0708*/ 	.word	0x000000ff
        /*070c*/ 	.word	0x00000008
        /*0710*/ 	.short	0x010a
        /*0712*/ 	.byte	0x05
	.zero		1


	//   ....[97]....
        /*0714*/ 	.word	0x00004110
        /*0718*/ 	.word	0x000000ff
        /*071c*/ 	.word	0x00000000
        /*0720*/ 	.short	0x0101
        /*0722*/ 	.byte	0x04
	.zero		1


	//   ....[98]....
        /*0724*/ 	.word	0x00004450
        /*0728*/ 	.word	0x00000000
        /*072c*/ 	.word	0x00000140
        /*0730*/ 	.short	0x010a
        /*0732*/ 	.byte	0xff
	.zero		1


	//   ....[99]....
        /*0734*/ 	.word	0x00004510
        /*0738*/ 	.word	0x00000000
        /*073c*/ 	.word	0x00000000
        /*0740*/ 	.short	0x0101
        /*0742*/ 	.byte	0xff
	.zero		1


	//   ....[100]....
        /*0744*/ 	.word	0x000045d0
        /*0748*/ 	.word	0x000000ff
        /*074c*/ 	.word	0x00000000
        /*0750*/ 	.short	0x010a
        /*0752*/ 	.byte	0x04
	.zero		1


	//   ....[101]....
        /*0754*/ 	.word	0x000045e0
        /*0758*/ 	.word	0x000000ff
        /*075c*/ 	.word	0x00000180
        /*0760*/ 	.short	0x010a
        /*0762*/ 	.byte	0x1f
	.zero		1


	//   ....[102]....
        /*0764*/ 	.word	0x00004690
        /*0768*/ 	.word	0x000000ff
        /*076c*/ 	.word	0x00000000
        /*0770*/ 	.short	0x010a
        /*0772*/ 	.byte	0x05
	.zero		1


	//   ....[103]....
        /*0774*/ 	.word	0x000047c0
        /*0778*/ 	.word	0x000000ff
        /*077c*/ 	.word	0x00000000
        /*0780*/ 	.short	0x010a
        /*0782*/ 	.byte	0x04
	.zero		1


	//   ....[104]....
        /*0784*/ 	.word	0x00004ac0
        /*0788*/ 	.word	0x000000ff
        /*078c*/ 	.word	0x00000000
        /*0790*/ 	.short	0x010a
        /*0792*/ 	.byte	0x04
	.zero		1


	//   ....[105]....
        /*0794*/ 	.word	0x00004b50
        /*0798*/ 	.word	0x000000ff
        /*079c*/ 	.word	0x00000000
        /*07a0*/ 	.short	0x010a
        /*07a2*/ 	.byte	0x05
	.zero		1


	//   ....[106]....
        /*07a4*/ 	.word	0x00004be0
        /*07a8*/ 	.word	0x000000ff
        /*07ac*/ 	.word	0x00000000
        /*07b0*/ 	.short	0x010a
        /*07b2*/ 	.byte	0x05
	.zero		1


	//   ....[107]....
        /*07b4*/ 	.word	0x00004c80
        /*07b8*/ 	.word	0x00000000
        /*07bc*/ 	.word	0x00000000
        /*07c0*/ 	.short	0x010a
        /*07c2*/ 	.byte	0xff
	.zero		1


	//   ....[108]....
        /*07c4*/ 	.word	0x00004cc0
        /*07c8*/ 	.word	0x00000000
        /*07cc*/ 	.word	0x00000000
        /*07d0*/ 	.short	0x010a
        /*07d2*/ 	.byte	0xff
	.zero		1


	//   ....[109]....
        /*07d4*/ 	.word	0x00004d30
        /*07d8*/ 	.word	0x000000ff
        /*07dc*/ 	.word	0x00000000
        /*07e0*/ 	.short	0x0101
        /*07e2*/ 	.byte	0x04
	.zero		1


	//   ....[110]....
        /*07e4*/ 	.word	0x00004d70
        /*07e8*/ 	.word	0x000000ff
        /*07ec*/ 	.word	0x000001c0
        /*07f0*/ 	.short	0x010a
        /*07f2*/ 	.byte	0x1a
	.zero		1


	//   ....[111]....
        /*07f4*/ 	.word	0x00004dc0
        /*07f8*/ 	.word	0x000000ff
        /*07fc*/ 	.word	0x00000000
        /*0800*/ 	.short	0x0101
        /*0802*/ 	.byte	0x04
	.zero		1


	//   ....[112]....
        /*0804*/ 	.word	0x00005230
        /*0808*/ 	.word	0x0000000c
        /*080c*/ 	.word	0x00000140
        /*0810*/ 	.short	0x010a
        /*0812*/ 	.byte	0xff
	.zero		1


	//   ....[113]....
        /*0814*/ 	.word	0x000053a0
        /*0818*/ 	.word	0x00000000
        /*081c*/ 	.word	0x00000000
        /*0820*/ 	.short	0x0101
        /*0822*/ 	.byte	0xff
	.zero		1


	//   ....[114]....
        /*0824*/ 	.word	0x00005820
        /*0828*/ 	.word	0x000000ff
        /*082c*/ 	.word	0x00000138
        /*0830*/ 	.short	0x010a
        /*0832*/ 	.byte	0x1d
	.zero		1


	//   ....[115]....
        /*0834*/ 	.word	0x000059e0
        /*0838*/ 	.word	0x000000ff
        /*083c*/ 	.word	0x00000118
        /*0840*/ 	.short	0x010a
        /*0842*/ 	.byte	0x04
	.zero		1


	//   ....[116]....
        /*0844*/ 	.word	0x00005c30
        /*0848*/ 	.word	0x000000ff
        /*084c*/ 	.word	0x00000100
        /*0850*/ 	.short	0x010b
        /*0852*/ 	.byte	0x04
	.zero		1


	//   ....[117]....
        /*0854*/ 	.word	0x00005c40
        /*0858*/ 	.word	0x000000ff
        /*085c*/ 	.word	0x00000000
        /*0860*/ 	.short	0x0101
        /*0862*/ 	.byte	0x10
	.zero		1


	//   ....[118]....
        /*0864*/ 	.word	0x00005c50
        /*0868*/ 	.word	0x000000ff
        /*086c*/ 	.word	0x00000118
        /*0870*/ 	.short	0x010a
        /*0872*/ 	.byte	0x05
	.zero		1


	//   ....[119]....
        /*0874*/ 	.word	0x00005eb0
        /*0878*/ 	.word	0x000000ff
        /*087c*/ 	.word	0x00000100
        /*0880*/ 	.short	0x010b
        /*0882*/ 	.byte	0x05
	.zero		1


	//   ....[120]....
        /*0884*/ 	.word	0x00005ec0
        /*0888*/ 	.word	0x000000ff
        /*088c*/ 	.word	0x00000000
        /*0890*/ 	.short	0x0101
        /*0892*/ 	.byte	0x04
	.zero		1


	//   ....[121]....
        /*0894*/ 	.word	0x00005f70
        /*0898*/ 	.word	0x000000ff
        /*089c*/ 	.word	0x00000000
        /*08a0*/ 	.short	0x010a
        /*08a2*/ 	.byte	0x04
	.zero		1


	//   ....[122]....
        /*08a4*/ 	.word	0x00006000
        /*08a8*/ 	.word	0x000000ff
        /*08ac*/ 	.word	0x00000000
        /*08b0*/ 	.short	0x010a
        /*08b2*/ 	.byte	0x05
	.zero		1


	//   ....[123]....
        /*08b4*/ 	.word	0x000060a0
        /*08b8*/ 	.word	0x00000000
        /*08bc*/ 	.word	0x00000000
        /*08c0*/ 	.short	0x010a
        /*08c2*/ 	.byte	0xff
	.zero		1


	//   ....[124]....
        /*08c4*/ 	.word	0x00006440
        /*08c8*/ 	.word	0x00000003
        /*08cc*/ 	.word	0x00000140
        /*08d0*/ 	.short	0x010a
        /*08d2*/ 	.byte	0xff
	.zero		1


	//   ....[125]....
        /*08d4*/ 	.word	0x000065c0
        /*08d8*/ 	.word	0x00000000
        /*08dc*/ 	.word	0x00000000
        /*08e0*/ 	.short	0x0101
        /*08e2*/ 	.byte	0xff
	.zero		1


	//   ....[126]....
        /*08e4*/ 	.word	0x00007130
        /*08e8*/ 	.word	0x00000000
        /*08ec*/ 	.word	0x00000100
        /*08f0*/ 	.short	0x010a
        /*08f2*/ 	.byte	0xff
	.zero		1


	//   ....[127]....
        /*08f4*/ 	.word	0x00007190
        /*08f8*/ 	.word	0x00000049
        /*08fc*/ 	.word	0x00000160
        /*0900*/ 	.short	0x010a
        /*0902*/ 	.byte	0xff
	.zero		1


	//   ....[128]....
        /*0904*/ 	.word	0x00007280
        /*0908*/ 	.word	0x00000000
        /*090c*/ 	.word	0x00000100
        /*0910*/ 	.short	0x010a
        /*0912*/ 	.byte	0xff
	.zero		1


	//   ....[129]....
        /*0914*/ 	.word	0x000073b0
        /*0918*/ 	.word	0x00000049
        /*091c*/ 	.word	0x00000160
        /*0920*/ 	.short	0x010a
        /*0922*/ 	.byte	0xff
	.zero		1


	//   ....[130]....
        /*0924*/ 	.word	0x00007c30
        /*0928*/ 	.word	0x00000000
        /*092c*/ 	.word	0x00000000
        /*0930*/ 	.short	0x0101
        /*0932*/ 	.byte	0xff
	.zero		1


	//   ....[131]....
        /*0934*/ 	.word	0x00007c40
        /*0938*/ 	.word	0x00000003
        /*093c*/ 	.word	0x00000100
        /*0940*/ 	.short	0x010a
        /*0942*/ 	.byte	0xff
	.zero		1


	//   ....[132]....
        /*0944*/ 	.word	0x00007d10
        /*0948*/ 	.word	0x00000003
        /*094c*/ 	.word	0x00000100
        /*0950*/ 	.short	0x010a
        /*0952*/ 	.byte	0xff
	.zero		1


	//   ....[133]....
        /*0954*/ 	.word	0x00008070
        /*0958*/ 	.word	0x0000004b
        /*095c*/ 	.word	0x00000000
        /*0960*/ 	.short	0x0101
        /*0962*/ 	.byte	0xff
	.zero		1


	//   ....[134]....
        /*0964*/ 	.word	0x00008710
        /*0968*/ 	.word	0x00000002
        /*096c*/ 	.word	0x00000000
        /*0970*/ 	.short	0x0101
        /*0972*/ 	.byte	0xff
	.zero		1


	//   ....[135]....
        /*0974*/ 	.word	0x000089c0
        /*0978*/ 	.word	0x000000ff
        /*097c*/ 	.word	0x00000000
        /*0980*/ 	.short	0x0101
        /*0982*/ 	.byte	0x06
	.zero		1


	//   ....[136]....
        /*0984*/ 	.word	0x000089e0
        /*0988*/ 	.word	0x00000000
        /*098c*/ 	.word	0x000001b0
        /*0990*/ 	.short	0x010a
        /*0992*/ 	.byte	0xff
	.zero		1


	//   ....[137]....
        /*0994*/ 	.word	0x00008a40
        /*0998*/ 	.word	0x00000000
        /*099c*/ 	.word	0x00000080
        /*09a0*/ 	.short	0x010a
        /*09a2*/ 	.byte	0xff
	.zero		1


	//   ....[138]....
        /*09a4*/ 	.word	0x00008aa0
        /*09a8*/ 	.word	0x00000000
        /*09ac*/ 	.word	0x00000080
        /*09b0*/ 	.short	0x010a
        /*09b2*/ 	.byte	0xff
	.zero		1


	//   ....[139]....
        /*09b4*/ 	.word	0x00008af0
        /*09b8*/ 	.word	0x00000003
        /*09bc*/ 	.word	0x00000140
        /*09c0*/ 	.short	0x010a
        /*09c2*/ 	.byte	0xff
	.zero		1


	//   ....[140]....
        /*09c4*/ 	.word	0x00008b50
        /*09c8*/ 	.word	0x00000000
        /*09cc*/ 	.word	0x00000000
        /*09d0*/ 	.short	0x010a
        /*09d2*/ 	.byte	0xff
	.zero		1


	//   ....[141]....
        /*09d4*/ 	.word	0x00008bb0
        /*09d8*/ 	.word	0x00000000
        /*09dc*/ 	.word	0x00000000
        /*09e0*/ 	.short	0x010a
        /*09e2*/ 	.byte	0xff
	.zero		1


	//   ....[142]....
        /*09e4*/ 	.word	0x00008c10
        /*09e8*/ 	.word	0x00000000
        /*09ec*/ 	.word	0x00000000
        /*09f0*/ 	.short	0x010a
        /*09f2*/ 	.byte	0xff
	.zero		1


	//   ....[143]....
        /*09f4*/ 	.word	0x00008c70
        /*09f8*/ 	.word	0x00000000
        /*09fc*/ 	.word	0x00000000
        /*0a00*/ 	.short	0x010a
        /*0a02*/ 	.byte	0xff
	.zero		1


	//   ....[144]....
        /*0a04*/ 	.word	0x00008cd0
        /*0a08*/ 	.word	0x00000000
        /*0a0c*/ 	.word	0x00000000
        /*0a10*/ 	.short	0x010a
        /*0a12*/ 	.byte	0xff
	.zero		1


	//   ....[145]....
        /*0a14*/ 	.word	0x00008d30
        /*0a18*/ 	.word	0x00000000
        /*0a1c*/ 	.word	0x00000000
        /*0a20*/ 	.short	0x010a
        /*0a22*/ 	.byte	0xff
	.zero		1


	//   ....[146]....
        /*0a24*/ 	.word	0x00008d90
        /*0a28*/ 	.word	0x00000000
        /*0a2c*/ 	.word	0x00000000
        /*0a30*/ 	.short	0x010a
        /*0a32*/ 	.byte	0xff
	.zero		1


	//   ....[147]....
        /*0a34*/ 	.word	0x00008df0
        /*0a38*/ 	.word	0x00000000
        /*0a3c*/ 	.word	0x00000000
        /*0a40*/ 	.short	0x010a
        /*0a42*/ 	.byte	0xff
	.zero		1


	//   ....[148]....
        /*0a44*/ 	.word	0x00008e50
        /*0a48*/ 	.word	0x00000000
        /*0a4c*/ 	.word	0x00000000
        /*0a50*/ 	.short	0x010a
        /*0a52*/ 	.byte	0xff
	.zero		1


	//   ....[149]....
        /*0a54*/ 	.word	0x00008eb0
        /*0a58*/ 	.word	0x00000000
        /*0a5c*/ 	.word	0x00000000
        /*0a60*/ 	.short	0x010a
        /*0a62*/ 	.byte	0xff
	.zero		1


	//   ....[150]....
        /*0a64*/ 	.word	0x00008f10
        /*0a68*/ 	.word	0x00000000
        /*0a6c*/ 	.word	0x00000000
        /*0a70*/ 	.short	0x010a
        /*0a72*/ 	.byte	0xff
	.zero		1


	//   ....[151]....
        /*0a74*/ 	.word	0x00008f70
        /*0a78*/ 	.word	0x00000000
        /*0a7c*/ 	.word	0x00000000
        /*0a80*/ 	.short	0x010a
        /*0a82*/ 	.byte	0xff
	.zero		1


	//   ....[152]....
        /*0a84*/ 	.word	0x00008fd0
        /*0a88*/ 	.word	0x00000000
        /*0a8c*/ 	.word	0x00000000
        /*0a90*/ 	.short	0x010a
        /*0a92*/ 	.byte	0xff
	.zero		1


	//   ....[153]....
        /*0a94*/ 	.word	0x00009030
        /*0a98*/ 	.word	0x00000000
        /*0a9c*/ 	.word	0x00000000
        /*0aa0*/ 	.short	0x010a
        /*0aa2*/ 	.byte	0xff
	.zero		1


	//   ....[154]....
        /*0aa4*/ 	.word	0x00009090
        /*0aa8*/ 	.word	0x00000000
        /*0aac*/ 	.word	0x00000000
        /*0ab0*/ 	.short	0x010a
        /*0ab2*/ 	.byte	0xff
	.zero		1


	//   ....[155]....
        /*0ab4*/ 	.word	0x000090e0
        /*0ab8*/ 	.word	0x00000002
        /*0abc*/ 	.word	0x000001a0
        /*0ac0*/ 	.short	0x010a
        /*0ac2*/ 	.byte	0xff
	.zero		1


	//   ....[156]....
        /*0ac4*/ 	.word	0x00009140
        /*0ac8*/ 	.word	0x00000002
        /*0acc*/ 	.word	0x00000150
        /*0ad0*/ 	.short	0x010a
        /*0ad2*/ 	.byte	0xff
	.zero		1


	//   ....[157]....
        /*0ad4*/ 	.word	0x00009190
        /*0ad8*/ 	.word	0x00000002
        /*0adc*/ 	.word	0x00000140
        /*0ae0*/ 	.short	0x010a
        /*0ae2*/ 	.byte	0xff
	.zero		1


	//   ....[158]....
        /*0ae4*/ 	.word	0x000091f0
        /*0ae8*/ 	.word	0x00000000
        /*0aec*/ 	.word	0x00000150
        /*0af0*/ 	.short	0x010a
        /*0af2*/ 	.byte	0xff
	.zero		1


	//   ....[159]....
        /*0af4*/ 	.word	0x00009250
        /*0af8*/ 	.word	0x00000000
        /*0afc*/ 	.word	0x00000008
        /*0b00*/ 	.short	0x010a
        /*0b02*/ 	.byte	0xff
	.zero		1


	//   ....[160]....
        /*0b04*/ 	.word	0x00009340
        /*0b08*/ 	.word	0x00000000
        /*0b0c*/ 	.word	0x00000008
        /*0b10*/ 	.short	0x010a
        /*0b12*/ 	.byte	0xff
	.zero		1


	//   ....[161]....
        /*0b14*/ 	.word	0x00009390
        /*0b18*/ 	.word	0x00000000
        /*0b1c*/ 	.word	0x00000140
        /*0b20*/ 	.short	0x010a
        /*0b22*/ 	.byte	0xff
	.zero		1


	//   ....[162]....
        /*0b24*/ 	.word	0x000093f0
        /*0b28*/ 	.word	0x00000000
        /*0b2c*/ 	.word	0x00000180
        /*0b30*/ 	.short	0x010a
        /*0b32*/ 	.byte	0xff
	.zero		1


	//   ....[163]....
        /*0b34*/ 	.word	0x00009450
        /*0b38*/ 	.word	0x00000000
        /*0b3c*/ 	.word	0x00000000
        /*0b40*/ 	.short	0x010a
        /*0b42*/ 	.byte	0xff
	.zero		1


	//   ....[164]....
        /*0b44*/ 	.word	0x000094b0
        /*0b48*/ 	.word	0x00000000
        /*0b4c*/ 	.word	0x00000000
        /*0b50*/ 	.short	0x010a
        /*0b52*/ 	.byte	0xff
	.zero		1


	//   ....[165]....
        /*0b54*/ 	.word	0x00009510
        /*0b58*/ 	.word	0x00000000
        /*0b5c*/ 	.word	0x00000000
        /*0b60*/ 	.short	0x010a
        /*0b62*/ 	.byte	0xff
	.zero		1


	//   ....[166]....
        /*0b64*/ 	.word	0x00009570
        /*0b68*/ 	.word	0x00000000
        /*0b6c*/ 	.word	0x00000000
        /*0b70*/ 	.short	0x010a
        /*0b72*/ 	.byte	0xff
	.zero		1


	//   ....[167]....
        /*0b74*/ 	.word	0x000095d0
        /*0b78*/ 	.word	0x00000000
        /*0b7c*/ 	.word	0x000001c0
        /*0b80*/ 	.short	0x010a
        /*0b82*/ 	.byte	0xff
	.zero		1


	//   ....[168]....
        /*0b84*/ 	.word	0x00009620
        /*0b88*/ 	.word	0x0000000c
        /*0b8c*/ 	.word	0x00000140
        /*0b90*/ 	.short	0x010a
        /*0b92*/ 	.byte	0xff
	.zero		1


	//   ....[169]....
        /*0b94*/ 	.word	0x00009680
        /*0b98*/ 	.word	0x00000000
        /*0b9c*/ 	.word	0x00000138
        /*0ba0*/ 	.short	0x010a
        /*0ba2*/ 	.byte	0xff
	.zero		1


	//   ....[170]....
        /*0ba4*/ 	.word	0x000096e0
        /*0ba8*/ 	.word	0x00000000
        /*0bac*/ 	.word	0x00000118
        /*0bb0*/ 	.short	0x010a
        /*0bb2*/ 	.byte	0xff
	.zero		1


	//   ....[171]....
        /*0bb4*/ 	.word	0x00009740
        /*0bb8*/ 	.word	0x00000009
        /*0bbc*/ 	.word	0x00000118
        /*0bc0*/ 	.short	0x010a
        /*0bc2*/ 	.byte	0xff
	.zero		1


	//   ....[172]....
        /*0bc4*/ 	.word	0x000097a0
        /*0bc8*/ 	.word	0x00000000
        /*0bcc*/ 	.word	0x00000000
        /*0bd0*/ 	.short	0x010a
        /*0bd2*/ 	.byte	0xff
	.zero		1


	//   ....[173]....
        /*0bd4*/ 	.word	0x00009800
        /*0bd8*/ 	.word	0x00000000
        /*0bdc*/ 	.word	0x00000000
        /*0be0*/ 	.short	0x010a
        /*0be2*/ 	.byte	0xff
	.zero		1


	//   ....[174]....
        /*0be4*/ 	.word	0x00009850
        /*0be8*/ 	.word	0x00000003
        /*0bec*/ 	.word	0x00000140
        /*0bf0*/ 	.short	0x010a
        /*0bf2*/ 	.byte	0xff
	.zero		1


	//   ....[175]....
        /*0bf4*/ 	.word	0x000098a0
        /*0bf8*/ 	.word	0x00000000
        /*0bfc*/ 	.word	0x00000100
        /*0c00*/ 	.short	0x010a
        /*0c02*/ 	.byte	0xff
	.zero		1


	//   ....[176]....
        /*0c04*/ 	.word	0x000098f0
        /*0c08*/ 	.word	0x00000049
        /*0c0c*/ 	.word	0x00000160
        /*0c10*/ 	.short	0x010a
        /*0c12*/ 	.byte	0xff
	.zero		1


	//   ....[177]....
        /*0c14*/ 	.word	0x00009940
        /*0c18*/ 	.word	0x00000003
        /*0c1c*/ 	.word	0x00000100
        /*0c20*/ 	.short	0x010a
        /*0c22*/ 	.byte	0xff
	.zero		1


	//----- nvinfo : EIATTR_NUM_MBARRIERS
	.align		4
.L_47:
        /*0c24*/ 	.byte	0x03, 0x38
        /*0c26*/ 	.short	0x0039


	//----- nvinfo : EIATTR_EXIT_INSTR_OFFSETS
	.align		4
        /*0c28*/ 	.byte	0x04, 0x1c
        /*0c2a*/ 	.short	(.L_49 - .L_48)


	//   ....[0]....
.L_48:
        /*0c2c*/ 	.word	0x000036f0


	//   ....[1]....
        /*0c30*/ 	.word	0x00003c00


	//   ....[2]....
        /*0c34*/ 	.word	0x00003c60


	//   ....[3]....
        /*0c38*/ 	.word	0x00004ff0


	//   ....[4]....
        /*0c3c*/ 	.word	0x000060d0


	//   ....[5]....
        /*0c40*/ 	.word	0x00006110


	//   ....[6]....
        /*0c44*/ 	.word	0x000088b0


	//   ....[7]....
        /*0c48*/ 	.word	0x00008920


	//   ....[8]....
        /*0c4c*/ 	.word	0x00008950


	//   ....[9]....
        /*0c50*/ 	.word	0x000089d0


	//----- nvinfo : EIATTR_MAX_THREADS
	.align		4
.L_49:
        /*0c54*/ 	.byte	0x04, 0x05
        /*0c56*/ 	.short	(.L_51 - .L_50)
.L_50:
        /*0c58*/ 	.word	0x00000100
        /*0c5c*/ 	.word	0x00000001
        /*0c60*/ 	.word	0x00000001


	//----- nvinfo : EIATTR_CRS_STACK_SIZE
	.align		4
.L_51:
        /*0c64*/ 	.byte	0x04, 0x1e
        /*0c66*/ 	.short	(.L_53 - .L_52)
.L_52:
        /*0c68*/ 	.word	0x00000000


	//----- nvinfo : EIATTR_CBANK_PARAM_SIZE
	.align		4
.L_53:
        /*0c6c*/ 	.byte	0x03, 0x19
        /*0c6e*/ 	.short	0x0800


	//----- nvinfo : EIATTR_PARAM_CBANK
	.align		4
        /*0c70*/ 	.byte	0x04, 0x0a
        /*0c72*/ 	.short	(.L_55 - .L_54)
	.align		4
.L_54:
        /*0c74*/ 	.word	index@(.nv.constant0._ZN7cutlass13device_kernelINS_4gemm6kernel13GemmUniversalIN4cute5tupleIJiiiiEEENS1_10collective13CollectiveMmaINS1_35MainloopSm100TmaUmmaWarpSpecializedILi16ELi2ELi4ENS5_IJNS4_1CILi4EEESB_NSA_ILi1EEEEEEEENS5_IJNSA_ILi128EEENSA_ILi64EEENSA_ILi32EEEEEENS_10tfloat32_tENS5_IJlSC_lEEESJ_SK_NS4_8TiledMMAINS4_8MMA_AtomIJNS4_23SM100_MMA_TF32_2x1SM_SSISJ_SJ_fLi128ELi64ELNS4_4UMMA5MajorE0ELSP_0ELNSO_7ScaleInE0ELSQ_0EEEEEENS4_6LayoutINS5_IJSC_SC_SC_EEENS5_IJNSA_ILi0EEESV_SV_EEEEENS5_IJNS4_10UnderscoreESY_SY_EEEEENS4_28SM100_TMA_2SM_LOAD_MULTICASTENS4_14ComposedLayoutINS4_7SwizzleILi3ELi4ELi3EEENS4_18smem_ptr_flag_bitsILi32EEENST_INS5_IJNSA_ILi8EEESH_EEENS5_IJSH_SC_EEEEEEEvNS4_8identityES11_S1B_vS1C_EENS_8epilogue10collective18CollectiveEpilogueINS1E_23Sm100TmaWarpSpecializedILi3ELi2ELi16ELb1ELb0EEEJNS5_IJSG_SG_SH_EEENS5_IJNST_ISG_SC_EENST_INS5_IJNSA_ILi16EEENSA_ILi2EEEEEENS5_IJSC_SH_EEEEEEEESJ_SK_SJ_SK_NS1E_6fusion15FusionCallbacksIS1I_NS1R_17LinearCombinationISJ_fSJ_fLNS_15FloatRoundStyleE2EEES1J_S1Q_JEEENS4_5SM1004TMEM4LOAD26SM100_TMEM_LOAD_32dp32b16xENS4_13SM90_TMA_LOADENS12_INS13_ILi2ELi4ELi3EEES16_NST_INS5_IJS17_S1L_EEENS5_IJS1L_SC_EEEEEEENS4_39AutoVectorizingCopyWithAssumedAlignmentILi128EEENS4_14SM90_TMA_STOREES26_S28_S28_EEEvvEEEEvNT_6ParamsE)
        /*0c78*/ 	.short	0x0380
        /*0c7a*/ 	.short	0x0800


	//----- nvinfo : EIATTR_SW_WAR
	.align		4
.L_55:
        /*0c7c*/ 	.byte	0x04, 0x36
        /*0c7e*/ 	.short	(.L_57 - .L_56)
.L_56:
        /*0c80*/ 	.word	0x00000008
.L_57:


//--------------------- .nv.callgraph             --------------------------
	.section	.nv.callgraph,"",@"SHT_CUDA_CALLGRAPH"
	.align	4
	.sectionentsize	8
	.align		4
        /*0000*/ 	.word	0x00000000
	.align		4
        /*0004*/ 	.word	0xffffffff
	.align		4
        /*0008*/ 	.word	index@(_ZN7cutlass13device_kernelINS_4gemm6kernel13GemmUniversalIN4cute5tupleIJiiiiEEENS1_10collective13CollectiveMmaINS1_35MainloopSm100TmaUmmaWarpSpecializedILi16ELi2ELi4ENS5_IJNS4_1CILi4EEESB_NSA_ILi1EEEEEEEENS5_IJNSA_ILi128EEENSA_ILi64EEENSA_ILi32EEEEEENS_10tfloat32_tENS5_IJlSC_lEEESJ_SK_NS4_8TiledMMAINS4_8MMA_AtomIJNS4_23SM100_MMA_TF32_2x1SM_SSISJ_SJ_fLi128ELi64ELNS4_4UMMA5MajorE0ELSP_0ELNSO_7ScaleInE0ELSQ_0EEEEEENS4_6LayoutINS5_IJSC_SC_SC_EEENS5_IJNSA_ILi0EEESV_SV_EEEEENS5_IJNS4_10UnderscoreESY_SY_EEEEENS4_28SM100_TMA_2SM_LOAD_MULTICASTENS4_14ComposedLayoutINS4_7SwizzleILi3ELi4ELi3EEENS4_18smem_ptr_flag_bitsILi32EEENST_INS5_IJNSA_ILi8EEESH_EEENS5_IJSH_SC_EEEEEEEvNS4_8identityES11_S1B_vS1C_EENS_8epilogue10collective18CollectiveEpilogueINS1E_23Sm100TmaWarpSpecializedILi3ELi2ELi16ELb1ELb0EEEJNS5_IJSG_SG_SH_EEENS5_IJNST_ISG_SC_EENST_INS5_IJNSA_ILi16EEENSA_ILi2EEEEEENS5_IJSC_SH_EEEEEEEESJ_SK_SJ_SK_NS1E_6fusion15FusionCallbacksIS1I_NS1R_17LinearCombinationISJ_fSJ_fLNS_15FloatRoundStyleE2EEES1J_S1Q_JEEENS4_5SM1004TMEM4LOAD26SM100_TMEM_LOAD_32dp32b16xENS4_13SM90_TMA_LOADENS12_INS13_ILi2ELi4ELi3EEES16_NST_INS5_IJS17_S1L_EEENS5_IJS1L_SC_EEEEEEENS4_39AutoVectorizingCopyWithAssumedAlignmentILi128EEENS4_14SM90_TMA_STOREES26_S28_S28_EEEvvEEEEvNT_6ParamsE)
	.align		4
        /*000c*/ 	.word	index@(__assertfail)
	.align		4
        /*0010*/ 	.word	0x00000000
	.align		4
        /*0014*/ 	.word	0xfffffffe
	.align		4
        /*0018*/ 	.word	0x00000000
	.align		4
        /*001c*/ 	.word	0xfffffffd
	.align		4
        /*0020*/ 	.word	0x00000000
	.align		4
        /*0024*/ 	.word	0xfffffffc


//--------------------- .nv.constant4             --------------------------
	.section	.nv.constant4,"a",@progbits
	.align	8
	.align		8
.nv.constant4:
        /*0000*/ 	.dword	__assertfail
	.align		8
        /*0008*/ 	.dword	__unnamed_1
	.align		8
        /*0010*/ 	.dword	__unnamed_2
	.align		8
        /*0018*/ 	.dword	_ZN40_INTERNAL_4fe3c335_4_k_cu_08631921_359624cuda3std3__45__cpo5beginE
	.align		8
        /*0020*/ 	.dword	_ZN40_INTERNAL_4fe3c335_4_k_cu_08631921_359624cuda3std3__45__cpo3endE
	.align		8
        /*0028*/ 	.dword	_ZN40_INTERNAL_4fe3c335_4_k_cu_08631921_359624cuda3std3__45__cpo6cbeginE
	.align		8
        /*0030*/ 	.dword	_ZN40_INTERNAL_4fe3c335_4_k_cu_08631921_359624cuda3std3__45__cpo4cendE
	.align		8
        /*0038*/ 	.dword	_ZN40_INTERNAL_4fe3c335_4_k_cu_08631921_359624cuda3std3__442_GLOBAL__N__4fe3c335_4_k_cu_08631921_359626ignoreE
	.align		8
        /*0040*/ 	.dword	_ZN40_INTERNAL_4fe3c335_4_k_cu_08631921_359624cuda3std3__419piecewise_constructE
	.align		8
        /*0048*/ 	.dword	_ZN40_INTERNAL_4fe3c335_4_k_cu_08631921_359624cuda3std3__48in_placeE
	.align		8
        /*0050*/ 	.dword	_ZN40_INTERNAL_4fe3c335_4_k_cu_08631921_359624cuda3std6ranges3__45__cpo4swapE
	.align		8
        /*0058*/ 	.dword	_ZN40_INTERNAL_4fe3c335_4_k_cu_08631921_359624cuda3std6ranges3__45__cpo9iter_moveE
	.align		8
        /*0060*/ 	.dword	_ZN40_INTERNAL_4fe3c335_4_k_cu_08631921_359624cute7productE
	.align		8
        /*0068*/ 	.dword	_ZN40_INTERNAL_4fe3c335_4_k_cu_08631921_359624cute1_E
	.align		8
        /*0070*/ 	.dword	$str$25
	.align		8
        /*0078*/ 	.dword	$str$26
	.align		8
        /*0080*/ 	.dword	$str$27
	.align		8
        /*0088*/ 	.dword	$str$28


//--------------------- .text._ZN7cutlass13device_kernelINS_4gemm6kernel13GemmUniversalIN4cute5tupleIJiiiiEEENS1_10collective13CollectiveMmaINS1_35MainloopSm100TmaUmmaWarpSpecializedILi16ELi2ELi4ENS5_IJNS4_1CILi4EEESB_NSA_ILi1EEEEEEEENS5_IJNSA_ILi128EEENSA_ILi64EEENSA_ILi32EEEEEENS_10tfloat32_tENS5_IJlSC_lEEESJ_SK_NS4_8TiledMMAINS4_8MMA_AtomIJNS4_23SM100_MMA_TF32_2x1SM_SSISJ_SJ_fLi128ELi64ELNS4_4UMMA5MajorE0ELSP_0ELNSO_7ScaleInE0ELSQ_0EEEEEENS4_6LayoutINS5_IJSC_SC_SC_EEENS5_IJNSA_ILi0EEESV_SV_EEEEENS5_IJNS4_10UnderscoreESY_SY_EEEEENS4_28SM100_TMA_2SM_LOAD_MULTICASTENS4_14ComposedLayoutINS4_7SwizzleILi3ELi4ELi3EEENS4_18smem_ptr_flag_bitsILi32EEENST_INS5_IJNSA_ILi8EEESH_EEENS5_IJSH_SC_EEEEEEEvNS4_8identityES11_S1B_vS1C_EENS_8epilogue10collective18CollectiveEpilogueINS1E_23Sm100TmaWarpSpecializedILi3ELi2ELi16ELb1ELb0EEEJNS5_IJSG_SG_SH_EEENS5_IJNST_ISG_SC_EENST_INS5_IJNSA_ILi16EEENSA_ILi2EEEEEENS5_IJSC_SH_EEEEEEEESJ_SK_SJ_SK_NS1E_6fusion15FusionCallbacksIS1I_NS1R_17LinearCombinationISJ_fSJ_fLNS_15FloatRoundStyleE2EEES1J_S1Q_JEEENS4_5SM1004TMEM4LOAD26SM100_TMEM_LOAD_32dp32b16xENS4_13SM90_TMA_LOADENS12_INS13_ILi2ELi4ELi3EEES16_NST_INS5_IJS17_S1L_EEENS5_IJS1L_SC_EEEEEEENS4_39AutoVectorizingCopyWithAssumedAlignmentILi128EEENS4_14SM90_TMA_STOREES26_S28_S28_EEEvvEEEEvNT_6ParamsE --------------------------
	.section	.text._ZN7cutlass13device_kernelINS_4gemm6kernel13GemmUniversalIN4cute5tupleIJiiiiEEENS1_10collective13CollectiveMmaINS1_35MainloopSm100TmaUmmaWarpSpecializedILi16ELi2ELi4ENS5_IJNS4_1CILi4EEESB_NSA_ILi1EEEEEEEENS5_IJNSA_ILi128EEENSA_ILi64EEENSA_ILi32EEEEEENS_10tfloat32_tENS5_IJlSC_lEEESJ_SK_NS4_8TiledMMAINS4_8MMA_AtomIJNS4_23SM100_MMA_TF32_2x1SM_SSISJ_SJ_fLi128ELi64ELNS4_4UMMA5MajorE0ELSP_0ELNSO_7ScaleInE0ELSQ_0EEEEEENS4_6LayoutINS5_IJSC_SC_SC_EEENS5_IJNSA_ILi0EEESV_SV_EEEEENS5_IJNS4_10UnderscoreESY_SY_EEEEENS4_28SM100_TMA_2SM_LOAD_MULTICASTENS4_14ComposedLayoutINS4_7SwizzleILi3ELi4ELi3EEENS4_18smem_ptr_flag_bitsILi32EEENST_INS5_IJNSA_ILi8EEESH_EEENS5_IJSH_SC_EEEEEEEvNS4_8identityES11_S1B_vS1C_EENS_8epilogue10collective18CollectiveEpilogueINS1E_23Sm100TmaWarpSpecializedILi3ELi2ELi16ELb1ELb0EEEJNS5_IJSG_SG_SH_EEENS5_IJNST_ISG_SC_EENST_INS5_IJNSA_ILi16EEENSA_ILi2EEEEEENS5_IJSC_SH_EEEEEEEESJ_SK_SJ_SK_NS1E_6fusion15FusionCallbacksIS1I_NS1R_17LinearCombinationISJ_fSJ_fLNS_15FloatRoundStyleE2EEES1J_S1Q_JEEENS4_5SM1004TMEM4LOAD26SM100_TMEM_LOAD_32dp32b16xENS4_13SM90_TMA_LOADENS12_INS13_ILi2ELi4ELi3EEES16_NST_INS5_IJS17_S1L_EEENS5_IJS1L_SC_EEEEEEENS4_39AutoVectorizingCopyWithAssumedAlignmentILi128EEENS4_14SM90_TMA_STOREES26_S28_S28_EEEvvEEEEvNT_6ParamsE,"ax",@progbits
	.align	128
.text._ZN7cutlass13device_kernelINS_4gemm6kernel13GemmUniversalIN4cute5tupleIJiiiiEEENS1_10collective13CollectiveMmaINS1_35MainloopSm100TmaUmmaWarpSpecializedILi16ELi2ELi4ENS5_IJNS4_1CILi4EEESB_NSA_ILi1EEEEEEEENS5_IJNSA_ILi128EEENSA_ILi64EEENSA_ILi32EEEEEENS_10tfloat32_tENS5_IJlSC_lEEESJ_SK_NS4_8TiledMMAINS4_8MMA_AtomIJNS4_23SM100_MMA_TF32_2x1SM_SSISJ_SJ_fLi128ELi64ELNS4_4UMMA5MajorE0ELSP_0ELNSO_7ScaleInE0ELSQ_0EEEEEENS4_6LayoutINS5_IJSC_SC_SC_EEENS5_IJNSA_ILi0EEESV_SV_EEEEENS5_IJNS4_10UnderscoreESY_SY_EEEEENS4_28SM100_TMA_2SM_LOAD_MULTICASTENS4_14ComposedLayoutINS4_7SwizzleILi3ELi4ELi3EEENS4_18smem_ptr_flag_bitsILi32EEENST_INS5_IJNSA_ILi8EEESH_EEENS5_IJSH_SC_EEEEEEEvNS4_8identityES11_S1B_vS1C_EENS_8epilogue10collective18CollectiveEpilogueINS1E_23Sm100TmaWarpSpecializedILi3ELi2ELi16ELb1ELb0EEEJNS5_IJSG_SG_SH_EEENS5_IJNST_ISG_SC_EENST_INS5_IJNSA_ILi16EEENSA_ILi2EEEEEENS5_IJSC_SH_EEEEEEEESJ_SK_SJ_SK_NS1E_6fusion15FusionCallbacksIS1I_NS1R_17LinearCombinationISJ_fSJ_fLNS_15FloatRoundStyleE2EEES1J_S1Q_JEEENS4_5SM1004TMEM4LOAD26SM100_TMEM_LOAD_32dp32b16xENS4_13SM90_TMA_LOADENS12_INS13_ILi2ELi4ELi3EEES16_NST_INS5_IJS17_S1L_EEENS5_IJS1L_SC_EEEEEEENS4_39AutoVectorizingCopyWithAssumedAlignmentILi128EEENS4_14SM90_TMA_STOREES26_S28_S28_EEEvvEEEEvNT_6ParamsE:
        .type           _ZN7cutlass13device_kernelINS_4gemm6kernel13GemmUniversalIN4cute5tupleIJiiiiEEENS1_10collective13CollectiveMmaINS1_35MainloopSm100TmaUmmaWarpSpecializedILi16ELi2ELi4ENS5_IJNS4_1CILi4EEESB_NSA_ILi1EEEEEEEENS5_IJNSA_ILi128EEENSA_ILi64EEENSA_ILi32EEEEEENS_10tfloat32_tENS5_IJlSC_lEEESJ_SK_NS4_8TiledMMAINS4_8MMA_AtomIJNS4_23SM100_MMA_TF32_2x1SM_SSISJ_SJ_fLi128ELi64ELNS4_4UMMA5MajorE0ELSP_0ELNSO_7ScaleInE0ELSQ_0EEEEEENS4_6LayoutINS5_IJSC_SC_SC_EEENS5_IJNSA_ILi0EEESV_SV_EEEEENS5_IJNS4_10UnderscoreESY_SY_EEEEENS4_28SM100_TMA_2SM_LOAD_MULTICASTENS4_14ComposedLayoutINS4_7SwizzleILi3ELi4ELi3EEENS4_18smem_ptr_flag_bitsILi32EEENST_INS5_IJNSA_ILi8EEESH_EEENS5_IJSH_SC_EEEEEEEvNS4_8identityES11_S1B_vS1C_EENS_8epilogue10collective18CollectiveEpilogueINS1E_23Sm100TmaWarpSpecializedILi3ELi2ELi16ELb1ELb0EEEJNS5_IJSG_SG_SH_EEENS5_IJNST_ISG_SC_EENST_INS5_IJNSA_ILi16EEENSA_ILi2EEEEEENS5_IJSC_SH_EEEEEEEESJ_SK_SJ_SK_NS1E_6fusion15FusionCallbacksIS1I_NS1R_17LinearCombinationISJ_fSJ_fLNS_15FloatRoundStyleE2EEES1J_S1Q_JEEENS4_5SM1004TMEM4LOAD26SM100_TMEM_LOAD_32dp32b16xENS4_13SM90_TMA_LOADENS12_INS13_ILi2ELi4ELi3EEES16_NST_INS5_IJS17_S1L_EEENS5_IJS1L_SC_EEEEEEENS4_39AutoVectorizingCopyWithAssumedAlignmentILi128EEENS4_14SM90_TMA_STOREES26_S28_S28_EEEvvEEEEvNT_6ParamsE,@function
        .size           _ZN7cutlass13device_kernelINS_4gemm6kernel13GemmUniversalIN4cute5tupleIJiiiiEEENS1_10collective13CollectiveMmaINS1_35MainloopSm100TmaUmmaWarpSpecializedILi16ELi2ELi4ENS5_IJNS4_1CILi4EEESB_NSA_ILi1EEEEEEEENS5_IJNSA_ILi128EEENSA_ILi64EEENSA_ILi32EEEEEENS_10tfloat32_tENS5_IJlSC_lEEESJ_SK_NS4_8TiledMMAINS4_8MMA_AtomIJNS4_23SM100_MMA_TF32_2x1SM_SSISJ_SJ_fLi128ELi64ELNS4_4UMMA5MajorE0ELSP_0ELNSO_7ScaleInE0ELSQ_0EEEEEENS4_6LayoutINS5_IJSC_SC_SC_EEENS5_IJNSA_ILi0EEESV_SV_EEEEENS5_IJNS4_10UnderscoreESY_SY_EEEEENS4_28SM100_TMA_2SM_LOAD_MULTICASTENS4_14ComposedLayoutINS4_7SwizzleILi3ELi4ELi3EEENS4_18smem_ptr_flag_bitsILi32EEENST_INS5_IJNSA_ILi8EEESH_EEENS5_IJSH_SC_EEEEEEEvNS4_8identityES11_S1B_vS1C_EENS_8epilogue10collective18CollectiveEpilogueINS1E_23Sm100TmaWarpSpecializedILi3ELi2ELi16ELb1ELb0EEEJNS5_IJSG_SG_SH_EEENS5_IJNST_ISG_SC_EENST_INS5_IJNSA_ILi16EEENSA_ILi2EEEEEENS5_IJSC_SH_EEEEEEEESJ_SK_SJ_SK_NS1E_6fusion15FusionCallbacksIS1I_NS1R_17LinearCombinationISJ_fSJ_fLNS_15FloatRoundStyleE2EEES1J_S1Q_JEEENS4_5SM1004TMEM4LOAD26SM100_TMEM_LOAD_32dp32b16xENS4_13SM90_TMA_LOADENS12_INS13_ILi2ELi4ELi3EEES16_NST_INS5_IJS17_S1L_EEENS5_IJS1L_SC_EEEEEEENS4_39AutoVectorizingCopyWithAssumedAlignmentILi128EEENS4_14SM90_TMA_STOREES26_S28_S28_EEEvvEEEEvNT_6ParamsE,(.L_x_212 - _ZN7cutlass13device_kernelINS_4gemm6kernel13GemmUniversalIN4cute5tupleIJiiiiEEENS1_10collective13CollectiveMmaINS1_35MainloopSm100TmaUmmaWarpSpecializedILi16ELi2ELi4ENS5_IJNS4_1CILi4EEESB_NSA_ILi1EEEEEEEENS5_IJNSA_ILi128EEENSA_ILi64EEENSA_ILi32EEEEEENS_10tfloat32_tENS5_IJlSC_lEEESJ_SK_NS4_8TiledMMAINS4_8MMA_AtomIJNS4_23SM100_MMA_TF32_2x1SM_SSISJ_SJ_fLi128ELi64ELNS4_4UMMA5MajorE0ELSP_0ELNSO_7ScaleInE0ELSQ_0EEEEEENS4_6LayoutINS5_IJSC_SC_SC_EEENS5_IJNSA_ILi0EEESV_SV_EEEEENS5_IJNS4_10UnderscoreESY_SY_EEEEENS4_28SM100_TMA_2SM_LOAD_MULTICASTENS4_14ComposedLayoutINS4_7SwizzleILi3ELi4ELi3EEENS4_18smem_ptr_flag_bitsILi32EEENST_INS5_IJNSA_ILi8EEESH_EEENS5_IJSH_SC_EEEEEEEvNS4_8identityES11_S1B_vS1C_EENS_8epilogue10collective18CollectiveEpilogueINS1E_23Sm100TmaWarpSpecializedILi3ELi2ELi16ELb1ELb0EEEJNS5_IJSG_SG_SH_EEENS5_IJNST_ISG_SC_EENST_INS5_IJNSA_ILi16EEENSA_ILi2EEEEEENS5_IJSC_SH_EEEEEEEESJ_SK_SJ_SK_NS1E_6fusion15FusionCallbacksIS1I_NS1R_17LinearCombinationISJ_fSJ_fLNS_15FloatRoundStyleE2EEES1J_S1Q_JEEENS4_5SM1004TMEM4LOAD26SM100_TMEM_LOAD_32dp32b16xENS4_13SM90_TMA_LOADENS12_INS13_ILi2ELi4ELi3EEES16_NST_INS5_IJS17_S1L_EEENS5_IJS1L_SC_EEEEEEENS4_39AutoVectorizingCopyWithAssumedAlignmentILi128EEENS4_14SM90_TMA_STOREES26_S28_S28_EEEvvEEEEvNT_6ParamsE)
        .other          _ZN7cutlass13device_kernelINS_4gemm6kernel13GemmUniversalIN4cute5tupleIJiiiiEEENS1_10collective13CollectiveMmaINS1_35MainloopSm100TmaUmmaWarpSpecializedILi16ELi2ELi4ENS5_IJNS4_1CILi4EEESB_NSA_ILi1EEEEEEEENS5_IJNSA_ILi128EEENSA_ILi64EEENSA_ILi32EEEEEENS_10tfloat32_tENS5_IJlSC_lEEESJ_SK_NS4_8TiledMMAINS4_8MMA_AtomIJNS4_23SM100_MMA_TF32_2x1SM_SSISJ_SJ_fLi128ELi64ELNS4_4UMMA5MajorE0ELSP_0ELNSO_7ScaleInE0ELSQ_0EEEEEENS4_6LayoutINS5_IJSC_SC_SC_EEENS5_IJNSA_ILi0EEESV_SV_EEEEENS5_IJNS4_10UnderscoreESY_SY_EEEEENS4_28SM100_TMA_2SM_LOAD_MULTICASTENS4_14ComposedLayoutINS4_7SwizzleILi3ELi4ELi3EEENS4_18smem_ptr_flag_bitsILi32EEENST_INS5_IJNSA_ILi8EEESH_EEENS5_IJSH_SC_EEEEEEEvNS4_8identityES11_S1B_vS1C_EENS_8epilogue10collective18CollectiveEpilogueINS1E_23Sm100TmaWarpSpecializedILi3ELi2ELi16ELb1ELb0EEEJNS5_IJSG_SG_SH_EEENS5_IJNST_ISG_SC_EENST_INS5_IJNSA_ILi16EEENSA_ILi2EEEEEENS5_IJSC_SH_EEEEEEEESJ_SK_SJ_SK_NS1E_6fusion15FusionCallbacksIS1I_NS1R_17LinearCombinationISJ_fSJ_fLNS_15FloatRoundStyleE2EEES1J_S1Q_JEEENS4_5SM1004TMEM4LOAD26SM100_TMEM_LOAD_32dp32b16xENS4_13SM90_TMA_LOADENS12_INS13_ILi2ELi4ELi3EEES16_NST_INS5_IJS17_S1L_EEENS5_IJS1L_SC_EEEEEEENS4_39AutoVectorizingCopyWithAssumedAlignmentILi128EEENS4_14SM90_TMA_STOREES26_S28_S28_EEEvvEEEEvNT_6ParamsE,@"STO_CUDA_ENTRY STV_DEFAULT"
_ZN7cutlass13device_kernelINS_4gemm6kernel13GemmUniversalIN4cute5tupleIJiiiiEEENS1_10collective13CollectiveMmaINS1_35MainloopSm100TmaUmmaWarpSpecializedILi16ELi2ELi4ENS5_IJNS4_1CILi4EEESB_NSA_ILi1EEEEEEEENS5_IJNSA_ILi128EEENSA_ILi64EEENSA_ILi32EEEEEENS_10tfloat32_tENS5_IJlSC_lEEESJ_SK_NS4_8TiledMMAINS4_8MMA_AtomIJNS4_23SM100_MMA_TF32_2x1SM_SSISJ_SJ_fLi128ELi64ELNS4_4UMMA5MajorE0ELSP_0ELNSO_7ScaleInE0ELSQ_0EEEEEENS4_6LayoutINS5_IJSC_SC_SC_EEENS5_IJNSA_ILi0EEESV_SV_EEEEENS5_IJNS4_10UnderscoreESY_SY_EEEEENS4_28SM100_TMA_2SM_LOAD_MULTICASTENS4_14ComposedLayoutINS4_7SwizzleILi3ELi4ELi3EEENS4_18smem_ptr_flag_bitsILi32EEENST_INS5_IJNSA_ILi8EEESH_EEENS5_IJSH_SC_EEEEEEEvNS4_8identityES11_S1B_vS1C_EENS_8epilogue10collective18CollectiveEpilogueINS1E_23Sm100TmaWarpSpecializedILi3ELi2ELi16ELb1ELb0EEEJNS5_IJSG_SG_SH_EEENS5_IJNST_ISG_SC_EENST_INS5_IJNSA_ILi16EEENSA_ILi2EEEEEENS5_IJSC_SH_EEEEEEEESJ_SK_SJ_SK_NS1E_6fusion15FusionCallbacksIS1I_NS1R_17LinearCombinationISJ_fSJ_fLNS_15FloatRoundStyleE2EEES1J_S1Q_JEEENS4_5SM1004TMEM4LOAD26SM100_TMEM_LOAD_32dp32b16xENS4_13SM90_TMA_LOADENS12_INS13_ILi2ELi4ELi3EEES16_NST_INS5_IJS17_S1L_EEENS5_IJS1L_SC_EEEEEEENS4_39AutoVectorizingCopyWithAssumedAlignmentILi128EEENS4_14SM90_TMA_STOREES26_S28_S28_EEEvvEEEEvNT_6ParamsE:
[----:B------:R-:W1:Y:S01]  /*0000*/  LDC R1, c[0x0][0x37c] ;  /* 0x0000df00ff017b82 */ /* 0x000e620000000800 */
[----:B------:R-:W2:Y:S01]  /*0010*/  S2R R65, SR_TID.X ;  /* 0x0000000000417919 */ /* 0x000ea20000002100 */
[----:B------:R-:W3:Y:S06]  /*0020*/  LDCU.64 UR8, c[0x0][0x890] ;  /* 0x00011200ff0877ac */ /* 0x000eec0008000a00 */
[----:B------:R-:W4:Y:S01]  /*0030*/  S2UR UR4, SR_CgaCtaId ;  /* 0x00000000000479c3 */ /* 0x000f220000008800 */
[----:B------:R-:W-:Y:S02]  /*0040*/  PRMT R60, RZ, 0x7610, R60 ;  /* 0x00007610ff3c7816 */ /* 0x000fe4000000003c */
[----:B------:R-:W-:-:S02]  /*0050*/  ELECT P0, URZ, PT ;  /* 0x0000000000ff782f */ /* 0x000fc40003800000 */
[----:B---3--:R-:W-:-:S04]  /*0060*/  ISETP.NE.U32.AND P1, PT, RZ, UR8, PT ;  /* 0x00000008ff007c0c */ /* 0x008fc8000bf25070 */
[----:B------:R-:W-:Y:S01]  /*0070*/  ISETP.NE.AND.EX P2, PT, RZ, UR9, PT, P1 ;  /* 0x00000009ff007c0c */ /* 0x000fe2000bf45310 */
[----:B----4-:R-:W-:Y:S02]  /*0080*/  ULOP3.LUT UR46, UR4, 0x1, URZ, 0xc0, !UPT ;  /* 0x00000001042e7892 */ /* 0x010fe4000f8ec0ff */
[----:B------:R-:W-:Y:S01]  /*0090*/  ULOP3.LUT UR45, UR4, 0x1, URZ, 0x3c, !UPT ;  /* 0x00000001042d7892 */ /* 0x000fe2000f8e3cff */
[----:B--2---:R-:W-:-:S05]  /*00a0*/  SHF.R.U32.HI R61, RZ, 0x5, R65 ;  /* 0x00000005ff3d7819 */ /* 0x004fca0000011641 */
[----:B------:R-:W2:Y:S02]  /*00b0*/  SHFL.IDX PT, R0, R61, RZ, 0x1f ;  /* 0x00001fff3d007589 */ /* 0x000ea400000e0000 */
[----:B--2---:R-:W-:Y:S02]  /*00c0*/  R2UR UR22, R0 ;  /* 0x00000000001672ca */ /* 0x004fe400000e0000 */
[----:B-1----:R-:W-:-:S13]  /*00d0*/  @P2 BRA `(.L_x_0) ;  /* 0x0000000000302947 */ /* 0x002fda0003800000 */
[----:B------:R-:W1:Y:S02]  /*00e0*/  LDCU.64 UR4, c[0x0][0x888] ;  /* 0x00011100ff0477ac */ /* 0x000e640008000a00 */
[----:B-1----:R-:W-:-:S04]  /*00f0*/  UISETP.NE.U32.AND UP0, UPT, UR4, URZ, UPT ;  /* 0x000000ff0400728c */ /* 0x002fc8000bf05070 */
[----:B------:R-:W-:-:S09]  /*0100*/  UISETP.NE.AND.EX UP0, UPT, UR5, URZ, UPT, UP0 ;  /* 0x000000ff0500728c */ /* 0x000fd2000bf05300 */
[----:B------:R-:W-:Y:S05]  /*0110*/  BRA.U !UP0, `(.L_x_1) ;  /* 0x0000000108147547 */ /* 0x000fea000b800000 */
[----:B------:R-:W1:Y:S01]  /*0120*/  LDC.64 R2, c[0x0][0x888] ;  /* 0x00022200ff027b82 */ /* 0x000e620000000a00 */
[----:B------:R-:W1:Y:S02]  /*0130*/  LDCU.64 UR4, c[0x0][0x358] ;  /* 0x00006b00ff0477ac */ /* 0x000e640008000a00 */
[----:B-1----:R1:W5:Y:S01]  /*0140*/  LDG.E R27, desc[UR4][R2.64] ;  /* 0x00000004021b7981 */ /* 0x002362000c1e1900 */
[----:B------:R-:W-:Y:S01]  /*0150*/  HFMA2 R60, -RZ, RZ, 0, 5.9604644775390625e-08 ;  /* 0x00000001ff3c7431 */ /* 0x000fe200000001ff */
[----:B------:R-:W-:Y:S05]  /*0160*/  BRA `(.L_x_0) ;  /* 0x00000000000c7947 */ /* 0x000fea0003800000 */
.L_x_1:
[----:B------:R-:W1:Y:S01]  /*0170*/  LDCU UR4, c[0x0][0x880] ;  /* 0x00011000ff0477ac */ /* 0x000e620008000800 */
[----:B------:R-:W-:Y:S01]  /*0180*/  HFMA2 R60, -RZ, RZ, 0, 5.9604644775390625e-08 ;  /* 0x00000001ff3c7431 */ /* 0x000fe200000001ff */
[----:B-1----:R-:W-:-:S07]  /*0190*/  MOV R27, UR4 ;  /* 0x00000004001b7c02 */ /* 0x002fce0008000f00 */
.L_x_0:
[----:B------:R-:W2:Y:S02]  /*01a0*/  LDCU.64 UR4, c[0x0][0x8b0] ;  /* 0x00011600ff0477ac */ /* 0x000ea40008000a00 */
[----:B--2---:R-:W-:-:S04]  /*01b0*/  UISETP.NE.U32.AND UP0, UPT, UR4, URZ, UPT ;  /* 0x000000ff0400728c */ /* 0x004fc8000bf05070 */
[----:B------:R-:W-:-:S09]  /*01c0*/  UISETP.NE.AND.EX UP0, UPT, UR5, URZ, UPT, UP0 ;  /* 0x000000ff0500728c */ /* 0x000fd2000bf05300 */
[----:B------:R-:W-:Y:S05]  /*01d0*/  BRA.U UP0, `(.L_x_2) ;  /* 0x0000000100287547 */ /* 0x000fea000b800000 */
[----:B------:R-:W2:Y:S02]  /*01e0*/  LDCU.64 UR4, c[0x0][0x8a8] ;  /* 0x00011500ff0477ac */ /* 0x000ea40008000a00 */
[----:B--2---:R-:W-:-:S04]  /*01f0*/  UISETP.NE.U32.AND UP0, UPT, UR4, URZ, UPT ;  /* 0x000000ff0400728c */ /* 0x004fc8000bf05070 */
[----:B------:R-:W-:-:S09]  /*0200*/  UISETP.NE.AND.EX UP0, UPT, UR5, URZ, UPT, UP0 ;  /* 0x000000ff0500728c */ /* 0x000fd2000bf05300 */
[----:B------:R-:W-:Y:S05]  /*0210*/  BRA.U !UP0, `(.L_x_3) ;  /* 0x0000000108107547 */ /* 0x000fea000b800000 */
[----:B------:R-:W2:Y:S01]  /*0220*/  LDC.64 R24, c[0x0][0x8a8] ;  /* 0x00022a00ff187b82 */ /* 0x000ea20000000a00 */
[----:B------:R-:W2:Y:S02]  /*0230*/  LDCU.64 UR4, c[0x0][0x358] ;  /* 0x00006b00ff0477ac */ /* 0x000ea40008000a00 */
[----:B--2---:R2:W5:Y:S01]  /*0240*/  LDG.E R24, desc[UR4][R24.64] ;  /* 0x0000000418187981 */ /* 0x004562000c1e1900 */
[----:B------:R-:W-:Y:S05]  /*0250*/  BRA `(.L_x_2) ;  /* 0x0000000000087947 */ /* 0x000fea0003800000 */
.L_x_3:
[----:B------:R-:W2:Y:S02]  /*0260*/  LDCU UR4, c[0x0][0x8a0] ;  /* 0x00011400ff0477ac */ /* 0x000ea40008000800 */
[----:B--2---:R-:W-:Y:S02]  /*0270*/  MOV R24, UR4 ;  /* 0x0000000400187c02 */ /* 0x004fe40008000f00 */
.L_x_2:
[----:B------:R-:W-:Y:S01]  /*0280*/  IMAD.U32 R0, RZ, RZ, UR22 ;  /* 0x00000016ff007e24 */ /* 0x000fe2000f8e00ff */
[----:B------:R-:W-:Y:S04]  /*0290*/  BSSY.RECONVERGENT B0, `(.L_x_4) ;  /* 0x000000c000007945 */ /* 0x000fe80003800200 */
[C---:B------:R-:W-:Y:S02]  /*02a0*/  ISETP.NE.OR P3, PT, R0.reuse, 0x1, !P0 ;  /* 0x000000010000780c */ /* 0x040fe40004765670 */
[----:B------:R-:W-:-:S11]  /*02b0*/  ISETP.NE.OR P2, PT, R0, 0x3, !P0 ;  /* 0x000000030000780c */ /* 0x000fd60004745670 */
[----:B------:R-:W-:Y:S05]  /*02c0*/  @P3 BRA `(.L_x_5) ;  /* 0x0000000000203947 */ /* 0x000fea0003800000 */
[----:B------:R-:W3:Y:S02]  /*02d0*/  LDCU.64 UR4, c[0x0][0x348] ;  /* 0x00006900ff0477ac */ /* 0x000ee40008000a00 */
[----:B---3--:R-:W-:Y:S02]  /*02e0*/  UIADD3 UR6, UP1, UPT, UR4, 0x80, URZ ;  /* 0x0000008004067890 */ /* 0x008fe4000ff3e0ff */
[----:B------:R-:W-:Y:S02]  /*02f0*/  UIADD3 UR4, UP0, UPT, UR4, 0x180, URZ ;  /* 0x0000018004047890 */ /* 0x000fe4000ff1e0ff */
[----:B------:R-:W-:Y:S02]  /*0300*/  UIADD3.X UR7, UPT, UPT, URZ, UR5, URZ, UP1, !UPT ;  /* 0x00000005ff077290 */ /* 0x000fe40008ffe4ff */
[----:B------:R-:W-:-:S07]  /*0310*/  UIADD3.X UR5, UPT, UPT, URZ, UR5, URZ, UP0, !UPT ;  /* 0x00000005ff057290 */ /* 0x000fce00087fe4ff */
[----:B------:R3:W-:Y:S02]  /*0320*/  UTMACCTL.PF [UR6] ;  /* 0x00000000060079b9 */ /* 0x0007e40008040000 */
[----:B------:R3:W-:Y:S02]  /*0330*/  UTMACCTL.PF [UR4] ;  /* 0x00000000040079b9 */ /* 0x0007e40008040000 */
[----:B---3--:R-:W-:Y:S01]  /*0340*/  NOP ;  /* 0x0000000000007918 */ /* 0x008fe20000000000 */
.L_x_5:
[----:B------:R-:W-:Y:S05]  /*0350*/  BSYNC.RECONVERGENT B0 ;  /* 0x0000000000007941 */ /* 0x000fea0003800200 */
.L_x_4:
[----:B------:R-:W-:Y:S04]  /*0360*/  BSSY.RECONVERGENT B0, `(.L_x_6) ;  /* 0x000000a000007945 */ /* 0x000fe80003800200 */
        /* <DEDUP_REMOVED lines=9> */
.L_x_7:
[----:B------:R-:W-:Y:S05]  /*0400*/  BSYNC.RECONVERGENT B0 ;  /* 0x0000000000007941 */ /* 0x000fea0003800200 */
.L_x_6:
[----:B------:R-:W3:Y:S01]  /*0410*/  LDCU.64 UR4, c[0x0][0x888] ;  /* 0x00011100ff0477ac */ /* 0x000ee20008000a00 */
[----:B------:R-:W-:Y:S01]  /*0420*/  ISETP.NE.AND.EX P1, PT, RZ, UR9, PT, P1 ;  /* 0x00000009ff007c0c */ /* 0x000fe2000bf25310 */
[----:B------:R-:W-:Y:S01]  /*0430*/  UPLOP3.LUT UP3, UPT, UPT, UPT, UPT, 0x80, 0x8 ;  /* 0x000000000008789c */ /* 0x000fe20003f6f070 */
[----:B---3--:R-:W-:-:S04]  /*0440*/  ISETP.NE.U32.AND P2, PT, RZ, UR4, PT ;  /* 0x00000004ff007c0c */ /* 0x008fc8000bf45070 */
[----:B------:R-:W-:-:S13]  /*0450*/  ISETP.NE.AND.EX P2, PT, RZ, UR5, PT, P2 ;  /* 0x00000005ff007c0c */ /* 0x000fda000bf45320 */
[----:B------:R-:W-:Y:S05]  /*0460*/  @P2 BRA P1, `(.L_x_8) ;  /* 0x0000000000282947 */ /* 0x000fea0000800000 */
[----:B------:R-:W-:Y:S01]  /*0470*/  UISETP.NE.U32.AND UP0, UPT, UR8, URZ, UPT ;  /* 0x000000ff0800728c */ /* 0x000fe2000bf05070 */
[----:B-----5:R-:W-:Y:S01]  /*0480*/  FSETP.NEU.AND P1, PT, R27, RZ, PT ;  /* 0x000000ff1b00720b */ /* 0x020fe20003f2d000 */
[----:B------:R-:W-:Y:S02]  /*0490*/  UISETP.NE.U32.AND UP2, UPT, UR4, URZ, UPT ;  /* 0x000000ff0400728c */ /* 0x000fe4000bf45070 */
[----:B------:R-:W-:Y:S02]  /*04a0*/  UISETP.NE.AND.EX UP1, UPT, UR9, URZ, UPT, UP0 ;  /* 0x000000ff0900728c */ /* 0x000fe4000bf25300 */
[----:B------:R-:W-:-:S04]  /*04b0*/  UISETP.NE.AND.EX UP0, UPT, UR5, URZ, UPT, UP2 ;  /* 0x000000ff0500728c */ /* 0x000fc8000bf05320 */
[----:B------:R-:W-:-:S04]  /*04c0*/  USEL UR4, URZ, 0xffffffff, UP0 ;  /* 0xffffffffff047887 */ /* 0x000fc80008000000 */
[----:B------:R-:W-:Y:S01]  /*04d0*/  VOTEU.ANY UP0, P1 ;  /* 0x0000000000ff7886 */ /* 0x000fe20000800100 */
[----:B------:R-:W-:-:S04]  /*04e0*/  @!UP1 USEL UR4, URZ, 0xffffffff, UP0 ;  /* 0xffffffffff049887 */ /* 0x000fc80008000000 */
[----:B------:R-:W-:-:S04]  /*04f0*/  ULOP3.LUT UR4, UR4, 0x1, URZ, 0xc0, !UPT ;  /* 0x0000000104047892 */ /* 0x000fc8000f8ec0ff */
[----:B------:R-:W-:-:S11]  /*0500*/  UISETP.NE.U32.AND UP3, UPT, UR4, 0x1, UPT ;  /* 0x000000010400788c */ /* 0x000fd6000bf65070 */
.L_x_8:
[----:B------:R-:W3:Y:S01]  /*0510*/  SHFL.IDX PT, R0, R61, RZ, 0x1f ;  /* 0x00001fff3d007589 */ /* 0x000ee200000e0000 */
[----:B------:R-:W-:-:S04]  /*0520*/  UISETP.NE.AND UP0, UPT, UR22, 0x2, UPT ;  /* 0x000000021600788c */ /* 0x000fc8000bf05270 */
[----:B------:R-:W-:Y:S02]  /*0530*/  UISETP.EQ.AND UP1, UPT, UR46, URZ, !UP0 ;  /* 0x000000ff2e00728c */ /* 0x000fe4000c722270 */
[----:B------:R-:W-:-:S04]  /*0540*/  USEL UR40, URZ, 0x1, UP0 ;  /* 0x00000001ff287887 */ /* 0x000fc80008000000 */
[----:B------:R-:W-:Y:S02]  /*0550*/  PLOP3.LUT P3, PT, P0, PT, UP1, 0x80, 0x8 ;  /* 0x000000000008781c */ /* 0x000fe4000076f018 */
[----:B---3--:R-:W-:-:S13]  /*0560*/  ISETP.NE.AND P1, PT, R0, RZ, PT ;  /* 0x000000ff0000720c */ /* 0x008fda0003f25270 */
[----:B------:R-:W-:Y:S05]  /*0570*/  @P1 BRA `(.L_x_9) ;  /* 0x0000000000c41947 */ /* 0x000fea0003800000 */
[----:B------:R-:W-:Y:S01]  /*0580*/  ELECT P1, URZ, PT ;  /* 0x0000000000ff782f */ /* 0x000fe20003820000 */
[----:B------:R-:W-:-:S12]  /*0590*/  BSSY.RECONVERGENT B0, `(.L_x_9) ;  /* 0x000002f000007945 */ /* 0x000fd80003800200 */
[----:B------:R-:W-:Y:S05]  /*05a0*/  @!P1 BRA `(.L_x_10) ;  /* 0x0000000000b49947 */ /* 0x000fea0003800000 */
[----:B------:R-:W3:Y:S01]  /*05b0*/  S2UR UR5, SR_CgaCtaId ;  /* 0x00000000000579c3 */ /* 0x000ee20000008800 */
[----:B------:R-:W-:Y:S01]  /*05c0*/  UMOV UR4, 0x400 ;  /* 0x0000040000047882 */ /* 0x000fe20000000000 */
[----:B------:R-:W-:Y:S01]  /*05d0*/  UMOV UR8, 0x1 ;  /* 0x0000000100087882 */ /* 0x000fe20000000000 */
[----:B------:R-:W-:Y:S01]  /*05e0*/  UMOV UR6, 0x5 ;  /* 0x0000000500067882 */ /* 0x000fe20000000000 */
[----:B------:R-:W-:-:S04]  /*05f0*/  UIADD3 UR8, UPT, UPT, -UR8, 0x100000, URZ ;  /* 0x0010000008087890 */ /* 0x000fc8000fffe1ff */
[----:B------:R-:W-:Y:S02]  /*0600*/  USHF.L.U32 UR9, UR8, 0xb, URZ ;  /* 0x0000000b08097899 */ /* 0x000fe400080006ff */
[----:B------:R-:W-:Y:S02]  /*0610*/  USHF.L.U32 UR8, UR8, 0x1, URZ ;  /* 0x0000000108087899 */ /* 0x000fe400080006ff */
[----:B------:R-:W-:-:S04]  /*0620*/  UIADD3 UR6, UPT, UPT, -UR6, 0x100000, URZ ;  /* 0x0010000006067890 */ /* 0x000fc8000fffe1ff */
[----:B------:R-:W-:Y:S02]  /*0630*/  USHF.L.U32 UR7, UR6, 0xb, URZ ;  /* 0x0000000b06077899 */ /* 0x000fe400080006ff */
[----:B------:R-:W-:Y:S02]  /*0640*/  USHF.L.U32 UR6, UR6, 0x1, URZ ;  /* 0x0000000106067899 */ /* 0x000fe400080006ff */
[----:B---3--:R-:W-:Y:S01]  /*0650*/  ULEA UR4, UR5, UR4, 0x18 ;  /* 0x0000000405047291 */ /* 0x008fe2000f8ec0ff */
[----:B------:R-:W3:Y:S11]  /*0660*/  FENCE.VIEW.ASYNC.S ;  /* 0x00000000000073c6 */ /* 0x000ef60000000000 */
[----:B---3--:R3:W4:Y:S01]  /*0670*/  SYNCS.EXCH.64 URZ, [UR4], UR8 ;  /* 0x0000000804ff75b2 */ /* 0x0087220008000100 */
[----:B------:R3:W1:Y:S01]  /*0680*/  SYNCS.EXCH.64 URZ, [UR4+0x80], UR6 ;  /* 0x0000800604ff75b2 */ /* 0x0006620008000100 */
        /* <DEDUP_REMOVED lines=29> */
[----:B------:R3:W1:Y:S02]  /*0860*/  SYNCS.EXCH.64 URZ, [UR4+0xf8], UR6 ;  /* 0x0000f80604ff75b2 */ /* 0x0006640008000100 */
[----:B---34-:R-:W-:Y:S01]  /*0870*/  NOP ;  /* 0x0000000000007918 */ /* 0x018fe20000000000 */
.L_x_10:
[----:B------:R-:W-:Y:S05]  /*0880*/  BSYNC.RECONVERGENT B0 ;  /* 0x0000000000007941 */ /* 0x000fea0003800200 */
.L_x_9:
[----:B------:R-:W3:Y:S01]  /*0890*/  SHFL.IDX PT, R0, R61, RZ, 0x1f ;  /* 0x00001fff3d007589 */ /* 0x000ee200000e0000 */
[----:B------:R-:W-:Y:S01]  /*08a0*/  NOP ;  /* 0x0000000000007918 */ /* 0x000fe20000000000 */
[----:B---3--:R-:W-:-:S13]  /*08b0*/  ISETP.NE.AND P1, PT, R0, 0x1, PT ;  /* 0x000000010000780c */ /* 0x008fda0003f25270 */
[----:B------:R-:W-:Y:S05]  /*08c0*/  @P1 BRA `(.L_x_11) ;  /* 0x0000000000501947 */ /* 0x000fea0003800000 */
        /* <DEDUP_REMOVED lines=9> */
[----:B------:R-:W-:Y:S01]  /*0960*/  USHF.L.U32 UR6, UR6, 0x1, URZ ;  /* 0x0000000106067899 */ /* 0x000fe200080006ff */
[----:B------:R-:W-:Y:S01]  /*0970*/  ELECT P1, URZ, PT ;  /* 0x0000000000ff782f */ /* 0x000fe20003820000 */
[----:B---3--:R-:W-:Y:S01]  /*0980*/  ULEA UR4, UR5, UR4, 0x18 ;  /* 0x0000000405047291 */ /* 0x008fe2000f8ec0ff */
[----:B------:R-:W3:Y:S11]  /*0990*/  FENCE.VIEW.ASYNC.S ;  /* 0x00000000000073c6 */ /* 0x000ef60000000000 */
[----:B---3--:R3:W4:Y:S01]  /*09a0*/  SYNCS.EXCH.64 URZ, [UR4+0x100], UR8 ;  /* 0x0001000804ff75b2 */ /* 0x0087220008000100 */
[----:B------:R3:W1:Y:S01]  /*09b0*/  SYNCS.EXCH.64 URZ, [UR4+0x118], UR6 ;  /* 0x0001180604ff75b2 */ /* 0x0006620008000100 */
[----:B------:R3:W1:Y:S01]  /*09c0*/  SYNCS.EXCH.64 URZ, [UR4+0x108], UR8 ;  /* 0x0001080804ff75b2 */ /* 0x0006620008000100 */
[----:B------:R3:W1:Y:S01]  /*09d0*/  SYNCS.EXCH.64 URZ, [UR4+0x120], UR6 ;  /* 0x0001200604ff75b2 */ /* 0x0006620008000100 */
[----:B------:R3:W1:Y:S01]  /*09e0*/  SYNCS.EXCH.64 URZ, [UR4+0x110], UR8 ;  /* 0x0001100804ff75b2 */ /* 0x0006620008000100 */
[----:B------:R3:W1:Y:S01]  /*09f0*/  SYNCS.EXCH.64 URZ, [UR4+0x128], UR6 ;  /* 0x0001280604ff75b2 */ /* 0x0006620008000100 */
[----:B------:R-:W-:Y:S01]  /*0a00*/  NOP ;  /* 0x0000000000007918 */ /* 0x000fe20000000000 */
.L_x_11:
[----:B------:R-:W2:Y:S01]  /*0a10*/  SHFL.IDX PT, R0, R61, RZ, 0x1f ;  /* 0x00001fff3d007589 */ /* 0x000ea200000e0000 */
[----:B------:R-:W-:Y:S01]  /*0a20*/  NOP ;  /* 0x0000000000007918 */ /* 0x000fe20000000000 */
[----:B--2---:R-:W-:-:S13]  /*0a30*/  ISETP.NE.AND P1, PT, R0, 0x3, PT ;  /* 0x000000030000780c */ /* 0x004fda0003f25270 */
[----:B------:R-:W-:Y:S05]  /*0a40*/  @P1 BRA `(.L_x_12) ;  /* 0x0000000000301947 */ /* 0x000fea0003800000 */
[----:B---3--:R-:W2:Y:S01]  /*0a50*/  S2UR UR6, SR_CgaCtaId ;  /* 0x00000000000679c3 */ /* 0x008ea20000008800 */
[----:B------:R-:W-:Y:S01]  /*0a60*/  UMOV UR4, 0x400 ;  /* 0x0000040000047882 */ /* 0x000fe20000000000 */
[----:B------:R-:W-:Y:S01]  /*0a70*/  UMOV UR5, 0x20 ;  /* 0x0000002000057882 */ /* 0x000fe20000000000 */
[----:B------:R-:W-:Y:S01]  /*0a80*/  ELECT P1, URZ, PT ;  /* 0x0000000000ff782f */ /* 0x000fe20003820000 */
[----:B--2---:R-:W-:Y:S02]  /*0a90*/  ULEA UR6, UR6, UR4, 0x18 ;  /* 0x0000000406067291 */ /* 0x004fe4000f8ec0ff */
[----:B------:R-:W-:-:S04]  /*0aa0*/  UIADD3 UR4, UPT, UPT, -UR5, 0x100000, URZ ;  /* 0x0010000005047890 */ /* 0x000fc8000fffe1ff */
[----:B------:R-:W-:Y:S02]  /*0ab0*/  USHF.L.U32 UR5, UR4, 0xb, URZ ;  /* 0x0000000b04057899 */ /* 0x000fe400080006ff */
[----:B------:R-:W-:Y:S01]  /*0ac0*/  USHF.L.U32 UR4, UR4, 0x1, URZ ;  /* 0x0000000104047899 */ /* 0x000fe200080006ff */
[----:B------:R-:W2:Y:S11]  /*0ad0*/  FENCE.VIEW.ASYNC.S ;  /* 0x00000000000073c6 */ /* 0x000eb60000000000 */
[----:B--2---:R2:W3:Y:S01]  /*0ae0*/  SYNCS.EXCH.64 URZ, [UR6+0x130], UR4 ;  /* 0x0001300406ff75b2 */ /* 0x0044e20008000100 */
[----:B------:R2:W1:Y:S01]  /*0af0*/  SYNCS.EXCH.64 URZ, [UR6+0x138], UR4 ;  /* 0x0001380406ff75b2 */ /* 0x0004620008000100 */
[----:B------:R-:W-:Y:S01]  /*0b00*/  NOP ;  /* 0x0000000000007918 */ /* 0x000fe20000000000 */
.L_x_12:
[----:B------:R-:W4:Y:S01]  /*0b10*/  SHFL.IDX PT, R0, R61, RZ, 0x1f ;  /* 0x00001fff3d007589 */ /* 0x000f2200000e0000 */
[----:B------:R-:W-:Y:S01]  /*0b20*/  NOP ;  /* 0x0000000000007918 */ /* 0x000fe20000000000 */
[----:B----4-:R-:W-:-:S13]  /*0b30*/  ISETP.NE.AND P1, PT, R0, 0x4, PT ;  /* 0x000000040000780c */ /* 0x010fda0003f25270 */
[----:B------:R-:W-:Y:S05]  /*0b40*/  @P1 BRA `(.L_x_13) ;  /* 0x00000000004c1947 */ /* 0x000fea0003800000 */
[----:B--2---:R-:W2:Y:S01]  /*0b50*/  S2UR UR5, SR_CgaCtaId ;  /* 0x00000000000579c3 */ /* 0x004ea20000008800 */
[----:B---3--:R-:W-:Y:S01]  /*0b60*/  UMOV UR4, 0xe20 ;  /* 0x00000e2000047882 */ /* 0x008fe20000000000 */
[----:B------:R-:W-:Y:S01]  /*0b70*/  UMOV UR6, 0x400 ;  /* 0x0000040000067882 */ /* 0x000fe20000000000 */
[----:B------:R-:W-:Y:S01]  /*0b80*/  USEL UR4, UR4, 0xc20, UP3 ;  /* 0x00000c2004047887 */ /* 0x000fe20009800000 */
[----:B------:R-:W-:Y:S01]  /*0b90*/  UMOV UR8, 0x1 ;  /* 0x0000000100087882 */ /* 0x000fe20000000000 */
[----:B------:R-:W-:Y:S01]  /*0ba0*/  ELECT P1, URZ, PT ;  /* 0x0000000000ff782f */ /* 0x000fe20003820000 */
[----:B------:R-:W-:-:S04]  /*0bb0*/  UIADD3 UR8, UPT, UPT, -UR8, 0x100000, URZ ;  /* 0x0010000008087890 */ /* 0x000fc8000fffe1ff */
[----:B------:R-:W-:Y:S02]  /*0bc0*/  USHF.L.U32 UR9, UR8, 0xb, URZ ;  /* 0x0000000b08097899 */ /* 0x000fe400080006ff */
[----:B------:R-:W-:Y:S02]  /*0bd0*/  USHF.L.U32 UR8, UR8, 0x1, URZ ;  /* 0x0000000108087899 */ /* 0x000fe400080006ff */
[----:B--2---:R-:W-:Y:S02]  /*0be0*/  ULEA UR6, UR5, UR6, 0x18 ;  /* 0x0000000605067291 */ /* 0x004fe4000f8ec0ff */
[----:B------:R-:W-:-:S04]  /*0bf0*/  UIADD3 UR4, UPT, UPT, -UR4, 0x100000, URZ ;  /* 0x0010000004047890 */ /* 0x000fc8000fffe1ff */
[----:B------:R-:W-:Y:S02]  /*0c00*/  USHF.L.U32 UR5, UR4, 0xb, URZ ;  /* 0x0000000b04057899 */ /* 0x000fe400080006ff */
[----:B------:R-:W-:Y:S01]  /*0c10*/  USHF.L.U32 UR4, UR4, 0x1, URZ ;  /* 0x0000000104047899 */ /* 0x000fe200080006ff */
[----:B------:R-:W2:Y:S03]  /*0c20*/  FENCE.VIEW.ASYNC.S ;  /* 0x00000000000073c6 */ /* 0x000ea60000000000 */
[----:B--2---:R4:W2:Y:S08]  /*0c30*/  SYNCS.EXCH.64 URZ, [UR6+0x140], UR8 ;  /* 0x0001400806ff75b2 */ /* 0x0048b00008000100 */
[----:B------:R4:W3:Y:S01]  /*0c40*/  SYNCS.EXCH.64 URZ, [UR6+0x150], UR4 ;  /* 0x0001500406ff75b2 */ /* 0x0008e20008000100 */
[----:B------:R4:W1:Y:S01]  /*0c50*/  SYNCS.EXCH.64 URZ, [UR6+0x148], UR8 ;  /* 0x0001480806ff75b2 */ /* 0x0008620008000100 */
[----:B------:R4:W1:Y:S02]  /*0c60*/  SYNCS.EXCH.64 URZ, [UR6+0x158], UR4 ;  /* 0x0001580406ff75b2 */ /* 0x0008640008000100 */
[----:B----4-:R-:W-:Y:S01]  /*0c70*/  NOP ;  /* 0x0000000000007918 */ /* 0x010fe20000000000 */
.L_x_13:
[----:B------:R-:W4:Y:S01]  /*0c80*/  SHFL.IDX PT, R0, R61, RZ, 0x1f ;  /* 0x00001fff3d007589 */ /* 0x000f2200000e0000 */
[----:B------:R-:W-:Y:S01]  /*0c90*/  NOP ;  /* 0x0000000000007918 */ /* 0x000fe20000000000 */
[----:B----4-:R-:W-:-:S13]  /*0ca0*/  ISETP.NE.AND P1, PT, R0, 0x5, PT ;  /* 0x000000050000780c */ /* 0x010fda0003f25270 */
[----:B------:R-:W-:Y:S05]  /*0cb0*/  @P1 BRA `(.L_x_14) ;  /* 0x0000000000581947 */ /* 0x000fea0003800000 */
[----:B--2---:R-:W2:Y:S01]  /*0cc0*/  S2UR UR5, SR_CgaCtaId ;  /* 0x00000000000579c3 */ /* 0x004ea20000008800 */
[----:B---3--:R-:W-:Y:S01]  /*0cd0*/  UMOV UR4, 0x400 ;  /* 0x0000040000047882 */ /* 0x008fe20000000000 */
        /* <DEDUP_REMOVED lines=9> */
[----:B--2---:R-:W-:Y:S01]  /*0d70*/  ULEA UR4, UR5, UR4, 0x18 ;  /* 0x0000000405047291 */ /* 0x004fe2000f8ec0ff */
[----:B------:R-:W2:Y:S11]  /*0d80*/  FENCE.VIEW.ASYNC.S ;  /* 0x00000000000073c6 */ /* 0x000eb60000000000 */
[----:B--2---:R4:W2:Y:S01]  /*0d90*/  SYNCS.EXCH.64 URZ, [UR4+0x160], UR6 ;  /* 0x0001600604ff75b2 */ /* 0x0048a20008000100 */
[----:B------:R4:W3:Y:S01]  /*0da0*/  SYNCS.EXCH.64 URZ, [UR4+0x180], UR8 ;  /* 0x0001800804ff75b2 */ /* 0x0008e20008000100 */
[----:B------:R4:W1:Y:S01]  /*0db0*/  SYNCS.EXCH.64 URZ, [UR4+0x168], UR6 ;  /* 0x0001680604ff75b2 */ /* 0x0008620008000100 */
[----:B------:R4:W1:Y:S01]  /*0dc0*/  SYNCS.EXCH.64 URZ, [UR4+0x188], UR8 ;  /* 0x0001880804ff75b2 */ /* 0x0008620008000100 */
[----:B------:R4:W1:Y:S01]  /*0dd0*/  SYNCS.EXCH.64 URZ, [UR4+0x170], UR6 ;  /* 0x0001700604ff75b2 */ /* 0x0008620008000100 */
[----:B------:R4:W1:Y:S01]  /*0de0*/  SYNCS.EXCH.64 URZ, [UR4+0x190], UR8 ;  /* 0x0001900804ff75b2 */ /* 0x0008620008000100 */
[----:B------:R4:W1:Y:S01]  /*0df0*/  SYNCS.EXCH.64 URZ, [UR4+0x178], UR6 ;  /* 0x0001780604ff75b2 */ /* 0x0008620008000100 */
[----:B------:R4:W1:Y:S02]  /*0e00*/  SYNCS.EXCH.64 URZ, [UR4+0x198], UR8 ;  /* 0x0001980804ff75b2 */ /* 0x0008640008000100 */
[----:B----4-:R-:W-:Y:S01]  /*0e10*/  NOP ;  /* 0x0000000000007918 */ /* 0x010fe20000000000 */
.L_x_14:
[----:B------:R-:W4:Y:S01]  /*0e20*/  SHFL.IDX PT, R0, R61, RZ, 0x1f ;  /* 0x00001fff3d007589 */ /* 0x000f2200000e0000 */
[----:B------:R-:W-:Y:S01]  /*0e30*/  ISETP.NE.OR P0, PT, RZ, UR22, !P0 ;  /* 0x00000016ff007c0c */ /* 0x000fe2000c705670 */
[----:B------:R-:W-:Y:S01]  /*0e40*/  NOP ;  /* 0x0000000000007918 */ /* 0x000fe20000000000 */
[----:B----4-:R-:W-:-:S13]  /*0e50*/  ISETP.NE.AND P1, PT, R0, 0x3, PT ;  /* 0x000000030000780c */ /* 0x010fda0003f25270 */
[----:B------:R-:W-:Y:S05]  /*0e60*/  @P1 BRA `(.L_x_15) ;  /* 0x0000000000381947 */ /* 0x000fea0003800000 */
[----:B--2---:R-:W2:Y:S01]  /*0e70*/  S2UR UR5, SR_CgaCtaId ;  /* 0x00000000000579c3 */ /* 0x004ea20000008800 */
[----:B---3--:R-:W-:Y:S01]  /*0e80*/  UMOV UR4, 0x400 ;  /* 0x0000040000047882 */ /* 0x008fe20000000000 */
[----:B------:R-:W-:Y:S01]  /*0e90*/  UMOV UR6, 0x20 ;  /* 0x0000002000067882 */ /* 0x000fe20000000000 */
[----:B------:R-:W-:Y:S01]  /*0ea0*/  ELECT P1, URZ, PT ;  /* 0x0000000000ff782f */ /* 0x000fe20003820000 */
[----:B------:R-:W-:-:S04]  /*0eb0*/  UIADD3 UR6, UPT, UPT, -UR6, 0x100000, URZ ;  /* 0x0010000006067890 */ /* 0x000fc8000fffe1ff */
[----:B------:R-:W-:Y:S02]  /*0ec0*/  USHF.L.U32 UR7, UR6, 0xb, URZ ;  /* 0x0000000b06077899 */ /* 0x000fe400080006ff */
[----:B------:R-:W-:Y:S02]  /*0ed0*/  USHF.L.U32 UR6, UR6, 0x1, URZ ;  /* 0x0000000106067899 */ /* 0x000fe400080006ff */
[----:B--2---:R-:W-:Y:S01]  /*0ee0*/  ULEA UR4, UR5, UR4, 0x18 ;  /* 0x0000000405047291 */ /* 0x004fe2000f8ec0ff */
[----:B------:R-:W2:Y:S11]  /*0ef0*/  FENCE.VIEW.ASYNC.S ;  /* 0x00000000000073c6 */ /* 0x000eb60000000000 */
[----:B--2---:R4:W2:Y:S01]  /*0f00*/  SYNCS.EXCH.64 URZ, [UR4+0x1a0], UR6 ;  /* 0x0001a00604ff75b2 */ /* 0x0048a20008000100 */
[----:B------:R4:W3:Y:S01]  /*0f10*/  SYNCS.EXCH.64 URZ, [UR4+0x1b0], UR6 ;  /* 0x0001b00604ff75b2 */ /* 0x0008e20008000100 */
[----:B------:R4:W1:Y:S01]  /*0f20*/  SYNCS.EXCH.64 URZ, [UR4+0x1a8], UR6 ;  /* 0x0001a80604ff75b2 */ /* 0x0008620008000100 */
[----:B------:R4:W1:Y:S02]  /*0f30*/  SYNCS.EXCH.64 URZ, [UR4+0x1b8], UR6 ;  /* 0x0001b80604ff75b2 */ /* 0x0008640008000100 */
[----:B----4-:R-:W-:Y:S01]  /*0f40*/  NOP ;  /* 0x0000000000007918 */ /* 0x010fe20000000000 */
.L_x_15:
[----:B---3--:R-:W3:Y:S01]  /*0f50*/  S2UR UR7, SR_CgaCtaId ;  /* 0x00000000000779c3 */ /* 0x008ee20000008800 */
[----:B------:R-:W-:Y:S01]  /*0f60*/  VOTEU.ALL UP0, P0 ;  /* 0x0000000000ff7886 */ /* 0x000fe20000000000 */
[----:B--2---:R-:W-:Y:S01]  /*0f70*/  UMOV UR4, 0x20 ;  /* 0x0000002000047882 */ /* 0x004fe20000000000 */
[----:B------:R-:W2:Y:S01]  /*0f80*/  LDCU UR33, c[0x0][0x36c] ;  /* 0x00006d80ff2177ac */ /* 0x000ea20008000800 */
[----:B------:R-:W-:Y:S01]  /*0f90*/  NOP ;  /* 0x0000000000007918 */ /* 0x000fe20000000000 */
[----:B------:R-:W-:Y:S01]  /*0fa0*/  LOP3.LUT R0, R65, 0x1f, RZ, 0xc0, !PT ;  /* 0x0000001f41007812 */ /* 0x000fe200078ec0ff */
[----:B------:R-:W-:Y:S01]  /*0fb0*/  @!UP0 UMOV UR6, 0x400 ;  /* 0x0000040000068882 */ /* 0x000fe20000000000 */
[----:B------:R-:W-:-:S04]  /*0fc0*/  @!UP0 UIADD3 UR4, UPT, UPT, -UR4, 0x100000, URZ ;  /* 0x0010000004048890 */ /* 0x000fc8000fffe1ff */
[----:B------:R-:W-:Y:S02]  /*0fd0*/  @!UP0 USHF.L.U32 UR5, UR4, 0xb, URZ ;  /* 0x0000000b04058899 */ /* 0x000fe400080006ff */
[----:B------:R-:W-:Y:S02]  /*0fe0*/  @!UP0 USHF.L.U32 UR4, UR4, 0x1, URZ ;  /* 0x0000000104048899 */ /* 0x000fe400080006ff */
[----:B------:R-:W-:Y:S02]  /*0ff0*/  UISETP.NE.AND UP4, UPT, UR22, URZ, UPT ;  /* 0x000000ff1600728c */ /* 0x000fe4000bf85270 */
[----:B--2---:R-:W-:Y:S02]  /*1000*/  UISETP.EQ.U32.AND UP1, UPT, UR33, 0x1, UPT ;  /* 0x000000012100788c */ /* 0x004fe4000bf22070 */
[----:B---3--:R-:W-:Y:S01]  /*1010*/  @!UP0 ULEA UR6, UR7, UR6, 0x18 ;  /* 0x0000000607068291 */ /* 0x008fe2000f8ec0ff */
[----:B------:R-:W-:Y:S01]  /*1020*/  VOTEU.ALL UP0, P0 ;  /* 0x0000000000ff7886 */ /* 0x000fe20000000000 */
[----:B------:R-:W2:Y:S10]  /*1030*/  FENCE.VIEW.ASYNC.S ;  /* 0x00000000000073c6 */ /* 0x000eb40000000000 */
[----:B--2---:R2:W3:Y:S01]  /*1040*/  @!UP0 SYNCS.EXCH.64 URZ, [UR6+0x1c0], UR4 ;  /* 0x0001c00406ff85b2 */ /* 0x0044e20008000100 */
[----:B------:R-:W-:Y:S05]  /*1050*/  BRA.U !UP1, `(.L_x_16) ;  /* 0x0000000109087547 */ /* 0x000fea000b800000 */
[----:B-1-3--:R-:W-:Y:S01]  /*1060*/  UCGABAR_ARV ;  /* 0x00000000000079c7 */ /* 0x00afe20008000000 */
[----:B------:R-:W-:Y:S05]  /*1070*/  BRA `(.L_x_17) ;  /* 0x0000000000047947 */ /* 0x000fea0003800000 */
.L_x_16:
[----:B-1-3--:R-:W-:Y:S01]  /*1080*/  NOP ;  /* 0x0000000000007918 */ /* 0x00afe20000000000 */
.L_x_17:
[----:B------:R-:W1:Y:S01]  /*1090*/  S2UR UR9, SR_CTAID.Y ;  /* 0x00000000000979c3 */ /* 0x000e620000002600 */
[----:B------:R-:W-:-:S05]  /*10a0*/  CS2R.32 R62, SR_CgaSize ;  /* 0x00000000003e7805 */ /* 0x000fca0000008a00 */
[----:B------:R-:W-:-:S05]  /*10b0*/  IMAD R62, R62, -0xa0, RZ ;  /* 0xffffff603e3e7824 */ /* 0x000fca00078e02ff */
[----:B------:R-:W-:-:S14]  /*10c0*/  R2UR UR10, R62 ;  /* 0x000000003e0a72ca */ /* 0x000fdc00000e0000 */
[----:B------:R-:W3:Y:S01]  /*10d0*/  LDCU UR10, c[0x0][UR10+0x2b4] ;  /* 0x000056800a0a77ac */ /* 0x000ee20008000800 */
[----:B------:R-:W-:-:S05]  /*10e0*/  CS2R.32 R62, SR_CgaSize ;  /* 0x00000000003e7805 */ /* 0x000fca0000008a00 */
[----:B------:R-:W-:-:S05]  /*10f0*/  IMAD R62, R62, -0xa0, RZ ;  /* 0xffffff603e3e7824 */ /* 0x000fca00078e02ff */
[----:B------:R-:W-:-:S14]  /*1100*/  R2UR UR7, R62 ;  /* 0x000000003e0772ca */ /* 0x000fdc00000e0000 */
[----:B------:R-:W4:Y:S01]  /*1110*/  LDCU UR7, c[0x0][UR7+0x2b0] ;  /* 0x00005600070777ac */ /* 0x000f220008000800 */
[----:B------:R-:W2:Y:S01]  /*1120*/  S2UR UR31, SR_CTAID.X ;  /* 0x00000000001f79c3 */ /* 0x000ea20000002500 */
[----:B------:R-:W-:-:S05]  /*1130*/  CS2R.32 R62, SR_CgaSize ;  /* 0x00000000003e7805 */ /* 0x000fca0000008a00 */
[----:B------:R-:W-:-:S05]  /*1140*/  IMAD R62, R62, -0xa0, RZ ;  /* 0xffffff603e3e7824 */ /* 0x000fca00078e02ff */
[----:B------:R-:W-:-:S14]  /*1150*/  R2UR UR11, R62 ;  /* 0x000000003e0b72ca */ /* 0x000fdc00000e0000 */
[----:B------:R-:W4:Y:S01]  /*1160*/  LDCU UR11, c[0x0][UR11+0x2a4] ;  /* 0x000054800b0b77ac */ /* 0x000f220008000800 */
[----:B------:R-:W-:-:S05]  /*1170*/  CS2R.32 R62, SR_CgaSize ;  /* 0x00000000003e7805 */ /* 0x000fca0000008a00 */
[----:B------:R-:W-:-:S05]  /*1180*/  IMAD R62, R62, -0xa0, RZ ;  /* 0xffffff603e3e7824 */ /* 0x000fca00078e02ff */
[----:B------:R-:W-:-:S14]  /*1190*/  R2UR UR63, R62 ;  /* 0x000000003e3f72ca */ /* 0x000fdc00000e0000 */
[----:B------:R-:W4:Y:S01]  /*11a0*/  LDCU UR63, c[0x0][UR63+0x2a0] ;  /* 0x000054003f3f77ac */ /* 0x000f220008000800 */
[----:B------:R-:W4:Y:S01]  /*11b0*/  S2UR UR12, SR_CgaCtaId ;  /* 0x00000000000c79c3 */ /* 0x000f220000008800 */
[----:B------:R-:W4:Y:S01]  /*11c0*/  LDCU UR23, c[0x0][0xb24] ;  /* 0x00016480ff1777ac */ /* 0x000f220008000800 */
[----:B------:R-:W-:Y:S01]  /*11d0*/  UMOV UR24, 0x5 ;  /* 0x0000000500187882 */ /* 0x000fe20000000000 */
[----:B------:R-:W-:Y:S01]  /*11e0*/  UMOV UR25, 0x1111 ;  /* 0x0000111100197882 */ /* 0x000fe20000000000 */
[----:B------:R-:W4:Y:S01]  /*11f0*/  LDCU UR42, c[0x0][0xb24] ;  /* 0x00016480ff2a77ac */ /* 0x000f220008000800 */
[----:B-1----:R-:W-:-:S03]  /*1200*/  I2FP.F32.U32 R2, UR9 ;  /* 0x0000000900027c45 */ /* 0x002fc60008201000 */
[----:B------:R-:W1:Y:S01]  /*1210*/  S2UR UR36, SR_CTAID.Z ;  /* 0x00000000002479c3 */ /* 0x000e620000002700 */
[----:B------:R-:W1:Y:S01]  /*1220*/  LDCU UR29, c[0x0][0xb30] ;  /* 0x00016600ff1d77ac */ /* 0x000e620008000800 */
[----:B---3--:R-:W-:Y:S01]  /*1230*/  FMUL R2, R2, UR10 ;  /* 0x0000000a02027c20 */ /* 0x008fe20008400000 */
[----:B------:R-:W-:Y:S01]  /*1240*/  UISETP.NE.AND UP5, UPT, UR22, 0x2, UPT ;  /* 0x000000021600788c */ /* 0x000fe2000bfa5270 */
[----:B--2---:R-:W-:Y:S01]  /*1250*/  I2FP.F32.U32 R3, UR31 ;  /* 0x0000001f00037c45 */ /* 0x004fe20008201000 */
[----:B------:R-:W-:Y:S01]  /*1260*/  UMOV UR26, UR9 ;  /* 0x00000009001a7c82 */ /* 0x000fe20008000000 */
[----:B------:R-:W-:Y:S02]  /*1270*/  UMOV UR20, UR31 ;  /* 0x0000001f00147c82 */ /* 0x000fe40008000000 */
[----:B------:R-:W2:Y:S01]  /*1280*/  F2I.U32.TRUNC.NTZ R2, R2 ;  /* 0x0000000200027305 */ /* 0x000ea2000020f000 */
[----:B----4-:R-:W-:Y:S01]  /*1290*/  UISETP.GE.AND UP6, UPT, UR23, 0x1, UPT ;  /* 0x000000011700788c */ /* 0x010fe2000bfc6270 */
[----:B------:R-:W-:Y:S01]  /*12a0*/  FMUL R3, R3, UR7 ;  /* 0x0000000703037c20 */ /* 0x000fe20008400000 */
[----:B------:R-:W-:-:S02]  /*12b0*/  USHF.R.U32.HI UR4, URZ, 0x2, UR12 ;  /* 0x00000002ff047899 */ /* 0x000fc4000801160c */
[----:B------:R-:W-:-:S03]  /*12c0*/  ULOP3.LUT UR6, UR12, 0xc, URZ, 0xc0, !UPT ;  /* 0x0000000c0c067892 */ /* 0x000fc6000f8ec0ff */
[----:B------:R-:W3:Y:S01]  /*12d0*/  F2I.U32.TRUNC.NTZ R3, R3 ;  /* 0x0000000300037305 */ /* 0x000ee2000020f000 */
[----:B------:R-:W-:Y:S02]  /*12e0*/  ULOP3.LUT UR32, UR4, 0x3, URZ, 0xc0, !UPT ;  /* 0x0000000304207892 */ /* 0x000fe4000f8ec0ff */
[----:B------:R-:W-:Y:S02]  /*12f0*/  ULOP3.LUT UR4, UR6, 0x1, UR12, 0xf8, !UPT ;  /* 0x0000000106047892 */ /* 0x000fe4000f8ef80c */
[----:B------:R-:W-:Y:S02]  /*1300*/  ULOP3.LUT UR8, UR12, 0x3, URZ, 0xc0, !UPT ;  /* 0x000000030c087892 */ /* 0x000fe4000f8ec0ff */
[----:B------:R-:W-:Y:S01]  /*1310*/  UISETP.GT.U32.AND UP0, UPT, UR4, 0xffff, UPT ;  /* 0x0000ffff0400788c */ /* 0x000fe2000bf04070 */
[----:B--2---:R-:W-:Y:S01]  /*1320*/  R2UR UR7, R2 ;  /* 0x00000000020772ca */ /* 0x004fe200000e0000 */
[----:B------:R-:W-:Y:S01]  /*1330*/  USHF.R.U32.HI UR5, URZ, 0x1, UR12 ;  /* 0x00000001ff057899 */ /* 0x000fe2000801160c */
[----:B------:R-:W-:Y:S01]  /*1340*/  PRMT R2, RZ, 0x7610, R2 ;  /* 0x00007610ff027816 */ /* 0x000fe20000000002 */
[----:B------:R-:W-:-:S02]  /*1350*/  USEL UR4, UR4, 0xffff, !UP0 ;  /* 0x0000ffff04047887 */ /* 0x000fc4000c000000 */
[----:B------:R-:W-:Y:S02]  /*1360*/  UISETP.GT.U32.AND UP1, UPT, UR8, 0xffff, UPT ;  /* 0x0000ffff0800788c */ /* 0x000fe4000bf24070 */
[----:B------:R-:W-:Y:S01]  /*1370*/  ULOP3.LUT UR4, UR4, 0xffff, URZ, 0xc0, !UPT ;  /* 0x0000ffff04047892 */ /* 0x000fe2000f8ec0ff */
[----:B---3--:R-:W-:Y:S01]  /*1380*/  R2UR UR6, R3 ;  /* 0x00000000030672ca */ /* 0x008fe200000e0000 */
[----:B------:R-:W-:Y:S01]  /*1390*/  ULOP3.LUT UR48, UR5, 0x1, URZ, 0xc0, !UPT ;  /* 0x0000000105307892 */ /* 0x000fe2000f8ec0ff */
[----:B------:R-:W-:Y:S01]  /*13a0*/  PRMT R3, RZ, 0x7610, R3 ;  /* 0x00007610ff037816 */ /* 0x000fe20000000003 */
[----:B------:R-:W-:Y:S02]  /*13b0*/  USHF.L.U32 UR24, UR24, UR4, URZ ;  /* 0x0000000418187299 */ /* 0x000fe400080006ff */
[----:B------:R-:W-:Y:S02]  /*13c0*/  USEL UR5, UR8, 0xffff, !UP1 ;  /* 0x0000ffff08057887 */ /* 0x000fe4000c800000 */
[----:B------:R-:W-:-:S02]  /*13d0*/  UIADD3 UR4, UPT, UPT, -UR7, URZ, URZ ;  /* 0x000000ff07047290 */ /* 0x000fc4000fffe1ff */
[----:B------:R-:W-:Y:S02]  /*13e0*/  ULOP3.LUT UR5, UR5, 0xffff, URZ, 0xc0, !UPT ;  /* 0x0000ffff05057892 */ /* 0x000fe4000f8ec0ff */
[----:B------:R-:W-:Y:S02]  /*13f0*/  UIMAD UR4, UR11, UR4, UR9 ;  /* 0x000000040b0472a4 */ /* 0x000fe4000f8e0209 */
[----:B------:R-:W-:Y:S02]  /*1400*/  USHF.L.U32 UR25, UR25, UR5, URZ ;  /* 0x0000000519197299 */ /* 0x000fe400080006ff */
[----:B------:R-:W-:Y:S02]  /*1410*/  USHF.L.U32 UR30, UR12, 0x7, URZ ;  /* 0x000000070c1e7899 */ /* 0x000fe400080006ff */
[----:B------:R-:W-:Y:S01]  /*1420*/  USHF.L.U32 UR27, UR12, 0x8, URZ ;  /* 0x000000080c1b7899 */ /* 0x000fe200080006ff */
[----:B------:R-:W-:Y:S01]  /*1430*/  IMAD.U32 R62, RZ, RZ, UR4 ;  /* 0x00000004ff3e7e24 */ /* 0x000fe2000f8e00ff */
[----:B------:R-:W-:-:S02]  /*1440*/  UIADD3 UR5, UPT, UPT, -UR6, URZ, URZ ;  /* 0x000000ff06057290 */ /* 0x000fc4000fffe1ff */
[----:B------:R-:W-:Y:S02]  /*1450*/  ULOP3.LUT UR30, UR30, 0x600, URZ, 0xc0, !UPT ;  /* 0x000006001e1e7892 */ /* 0x000fe4000f8ec0ff */
[----:B------:R-:W-:Y:S02]  /*1460*/  ULOP3.LUT UR27, UR27, 0x200, URZ, 0xc0, !UPT ;  /* 0x000002001b1b7892 */ /* 0x000fe4000f8ec0ff */
[----:B------:R-:W-:Y:S01]  /*1470*/  UIMAD UR63, UR63, UR5, UR31 ;  /* 0x000000053f3f72a4 */ /* 0x000fe2000f8e021f */
[----:B-1----:R-:W-:Y:S11]  /*1480*/  BRA.U UP4, `(.L_x_18) ;  /* 0x0000000104b07547 */ /* 0x002ff6000b800000 */
[----:B------:R-:W-:Y:S01]  /*1490*/  R2UR UR17, R62 ;  /* 0x000000003e1172ca */ /* 0x000fe200000e0000 */
[----:B------:R-:W-:-:S12]  /*14a0*/  ULOP3.LUT UR4, UR63, 0x2, URZ, 0x3c, !UPT ;  /* 0x000000023f047892 */ /* 0x000fd8000f8e3cff */
[----:B------:R-:W-:Y:S02]  /*14b0*/  UISETP.NE.AND UP0, UPT, UR17, URZ, UPT ;  /* 0x000000ff1100728c */ /* 0x000fe4000bf05270 */
[----:B------:R-:W-:Y:S02]  /*14c0*/  UISETP.NE.AND UP2, UPT, UR17, 0x1, UPT ;  /* 0x000000011100788c */ /* 0x000fe4000bf45270 */
[----:B------:R-:W-:Y:S02]  /*14d0*/  UISETP.GT.U32.AND UP1, UPT, UR63, 0x1, UP0 ;  /* 0x000000013f00788c */ /* 0x000fe40008724070 */
[----:B------:R-:W-:Y:S02]  /*14e0*/  UISETP.GT.U32.AND UP0, UPT, UR4, 0x1, UP0 ;  /* 0x000000010400788c */ /* 0x000fe40008704070 */
[----:B------:R-:W-:Y:S02]  /*14f0*/  USEL UR7, URZ, 0x1, UP1 ;  /* 0x00000001ff077887 */ /* 0x000fe40008800000 */
[----:B------:R-:W-:-:S02]  /*1500*/  USEL UR8, URZ, 0x2, UP1 ;  /* 0x00000002ff087887 */ /* 0x000fc40008800000 */
[----:B------:R-:W-:Y:S02]  /*1510*/  UISETP.GT.U32.AND UP1, UPT, UR63, 0x1, UP2 ;  /* 0x000000013f00788c */ /* 0x000fe40009724070 */
[----:B------:R-:W-:Y:S02]  /*1520*/  USEL UR12, URZ, 0x4, UP0 ;  /* 0x00000004ff0c7887 */ /* 0x000fe40008000000 */
[----:B------:R-:W-:Y:S02]  /*1530*/  USEL UR15, URZ, 0x8, UP0 ;  /* 0x00000008ff0f7887 */ /* 0x000fe40008000000 */
[----:B------:R-:W-:Y:S02]  /*1540*/  UISETP.GT.U32.AND UP0, UPT, UR4, 0x1, UP2 ;  /* 0x000000010400788c */ /* 0x000fe40009704070 */
[----:B------:R-:W-:Y:S02]  /*1550*/  USEL UR6, URZ, 0x10, UP1 ;  /* 0x00000010ff067887 */ /* 0x000fe40008800000 */
[----:B------:R-:W-:-:S02]  /*1560*/  USEL UR11, URZ, 0x20, UP1 ;  /* 0x00000020ff0b7887 */ /* 0x000fc40008800000 */
[----:B------:R-:W-:Y:S02]  /*1570*/  UISETP.NE.AND UP1, UPT, UR17, 0x2, UPT ;  /* 0x000000021100788c */ /* 0x000fe4000bf25270 */
[----:B------:R-:W-:Y:S02]  /*1580*/  USEL UR14, URZ, 0x40, UP0 ;  /* 0x00000040ff0e7887 */ /* 0x000fe40008000000 */
[----:B------:R-:W-:Y:S02]  /*1590*/  USEL UR16, URZ, 0x80, UP0 ;  /* 0x00000080ff107887 */ /* 0x000fe40008000000 */
[----:B------:R-:W-:Y:S02]  /*15a0*/  UISETP.GT.U32.AND UP0, UPT, UR63, 0x1, UP1 ;  /* 0x000000013f00788c */ /* 0x000fe40008f04070 */
[----:B------:R-:W-:Y:S02]  /*15b0*/  UISETP.NE.AND UP2, UPT, UR17, 0x3, UPT ;  /* 0x000000031100788c */ /* 0x000fe4000bf45270 */
[----:B------:R-:W-:-:S02]  /*15c0*/  USEL UR5, URZ, 0x100, UP0 ;  /* 0x00000100ff057887 */ /* 0x000fc40008000000 */
[----:B------:R-:W-:Y:S02]  /*15d0*/  USEL UR10, URZ, 0x200, UP0 ;  /* 0x00000200ff0a7887 */ /* 0x000fe40008000000 */
[----:B------:R-:W-:Y:S02]  /*15e0*/  UISETP.GT.U32.AND UP0, UPT, UR63, 0x1, UP2 ;  /* 0x000000013f00788c */ /* 0x000fe40009704070 */
[----:B------:R-:W-:Y:S02]  /*15f0*/  UIADD3 UR5, UPT, UPT, UR5, UR6, UR7 ;  /* 0x0000000605057290 */ /* 0x000fe4000fffe007 */
[----:B------:R-:W-:Y:S02]  /*1600*/  USEL UR9, URZ, 0x1000, UP0 ;  /* 0x00001000ff097887 */ /* 0x000fe40008000000 */
[----:B------:R-:W-:Y:S02]  /*1610*/  USEL UR13, URZ, 0x2000, UP0 ;  /* 0x00002000ff0d7887 */ /* 0x000fe40008000000 */
[----:B------:R-:W-:-:S02]  /*1620*/  UIADD3 UR5, UPT, UPT, UR8, UR9, UR5 ;  /* 0x0000000908057290 */ /* 0x000fc4000fffe005 */
[----:B------:R-:W-:Y:S02]  /*1630*/  UISETP.GT.U32.AND UP1, UPT, UR4, 0x1, UP1 ;  /* 0x000000010400788c */ /* 0x000fe40008f24070 */
[----:B------:R-:W-:Y:S02]  /*1640*/  UIADD3 UR5, UPT, UPT, UR10, UR11, UR5 ;  /* 0x0000000b0a057290 */ /* 0x000fe4000fffe005 */
[----:B------:R-:W-:Y:S02]  /*1650*/  UISETP.GT.U32.AND UP0, UPT, UR4, 0x1, UP2 ;  /* 0x000000010400788c */ /* 0x000fe40009704070 */
[----:B------:R-:W-:Y:S02]  /*1660*/  USEL UR4, URZ, 0x400, UP1 ;  /* 0x00000400ff047887 */ /* 0x000fe40008800000 */
[----:B------:R-:W-:Y:S02]  /*1670*/  UIADD3 UR5, UPT, UPT, UR12, UR13, UR5 ;  /* 0x0000000d0c057290 */ /* 0x000fe4000fffe005 */
[----:B------:R-:W-:-:S02]  /*1680*/  USEL UR6, URZ, 0x4000, UP0 ;  /* 0x00004000ff067887 */ /* 0x000fc40008000000 */
[----:B------:R-:W-:Y:S02]  /*1690*/  UIADD3 UR5, UPT, UPT, UR4, UR14, UR5 ;  /* 0x0000000e04057290 */ /* 0x000fe4000fffe005 */
[----:B------:R-:W-:Y:S02]  /*16a0*/  USEL UR7, URZ, 0x800, UP1 ;  /* 0x00000800ff077887 */ /* 0x000fe40008800000 */
[----:B------:R-:W-:Y:S02]  /*16b0*/  ULOP3.LUT UR4, UR63, 0xfffffffe, URZ, 0xc0, !UPT ;  /* 0xfffffffe3f047892 */ /* 0x000fe4000f8ec0ff */
[----:B------:R-:W-:Y:S02]  /*16c0*/  UIADD3 UR5, UPT, UPT, UR15, UR6, UR5 ;  /* 0x000000060f057290 */ /* 0x000fe4000fffe005 */
[----:B------:R-:W-:Y:S02]  /*16d0*/  ULEA UR4, UR17, UR4, 0x2 ;  /* 0x0000000411047291 */ /* 0x000fe4000f8e10ff */
[----:B------:R-:W-:-:S02]  /*16e0*/  USEL UR6, URZ, 0x8000, UP0 ;  /* 0x00008000ff067887 */ /* 0x000fc40008000000 */
[----:B------:R-:W-:-:S03]  /*16f0*/  UIADD3 UR5, UPT, UPT, UR7, UR16, UR5 ;  /* 0x0000001007057290 */ /* 0x000fc6000fffe005 */
[----:B------:R-:W-:Y:S01]  /*1700*/  UMOV UR7, 0x3 ;  /* 0x0000000300077882 */ /* 0x000fe20000000000 */
[----:B------:R-:W-:Y:S02]  /*1710*/  UIADD3 UR5, UPT, UPT, UR5, UR6, URZ ;  /* 0x0000000605057290 */ /* 0x000fe4000fffe0ff */
[----:B------:R-:W-:-:S04]  /*1720*/  USHF.L.U32 UR4, UR7, UR4, URZ ;  /* 0x0000000407047299 */ /* 0x000fc800080006ff */
[----:B------:R-:W-:Y:S02]  /*1730*/  MOV R3, UR5 ;  /* 0x0000000500037c02 */ /* 0x000fe40008000f00 */
[----:B------:R-:W-:Y:S02]  /*1740*/  IMAD.U32 R2, RZ, RZ, UR4 ;  /* 0x00000004ff027e24 */ /* 0x000fe4000f8e00ff */
.L_x_18:
[----:B------:R-:W-:Y:S05]  /*1750*/  BRA.U !UP6, `(.L_x_19) ;  /* 0x000000010ed47547 */ /* 0x000fea000b800000 */
[----:B------:R-:W1:Y:S01]  /*1760*/  LDCU.128 UR12, c[0x0][0xb10] ;  /* 0x00016200ff0c77ac */ /* 0x000e620008000c00 */
[----:B------:R-:W2:Y:S01]  /*1770*/  LDCU UR6, c[0x0][0x370] ;  /* 0x00006e00ff0677ac */ /* 0x000ea20008000800 */
[----:B------:R-:W3:Y:S01]  /*1780*/  LDCU UR5, c[0x0][0x374] ;  /* 0x00006e80ff0577ac */ /* 0x000ee20008000800 */
[----:B------:R-:W4:Y:S01]  /*1790*/  LDCU UR28, c[0x0][0xb0c] ;  /* 0x00016180ff1c77ac */ /* 0x000f220008000800 */
[----:B------:R-:W4:Y:S01]  /*17a0*/  LDCU UR4, c[0x0][0xb20] ;  /* 0x00016400ff0477ac */ /* 0x000f220008000800 */
[----:B------:R-:W4:Y:S01]  /*17b0*/  LDCU.64 UR8, c[0x0][0xb28] ;  /* 0x00016500ff0877ac */ /* 0x000f220008000a00 */
[----:B-1----:R-:W-:Y:S02]  /*17c0*/  UISETP.NE.AND UP0, UPT, UR14, 0x1, UPT ;  /* 0x000000010e00788c */ /* 0x002fe4000bf05270 */
[----:B---3--:R-:W-:Y:S02]  /*17d0*/  UIMAD.WIDE.U32 UR10, UR5, UR15, URZ ;  /* 0x0000000f050a72a5 */ /* 0x008fe4000f8e00ff */
[----:B--2---:R-:W-:-:S02]  /*17e0*/  UIMAD.WIDE.U32 UR18, UR6, UR12, URZ ;  /* 0x0000000c061272a5 */ /* 0x004fc4000f8e00ff */
[----:B----4-:R-:W-:Y:S02]  /*17f0*/  UISETP.NE.AND UP1, UPT, UR28, 0x1, UPT ;  /* 0x000000011c00788c */ /* 0x010fe4000bf25270 */
[----:B------:R-:W-:Y:S01]  /*1800*/  UISETP.NE.AND UP2, UPT, UR23, 0x1, UPT ;  /* 0x000000011700788c */ /* 0x000fe2000bf45270 */
[----:B------:R-:W-:Y:S02]  /*1810*/  UMOV UR10, UR11 ;  /* 0x0000000b000a7c82 */ /* 0x000fe40008000000 */
[----:B------:R-:W-:Y:S01]  /*1820*/  UMOV UR18, UR19 ;  /* 0x0000001300127c82 */ /* 0x000fe20008000000 */
[----:B------:R-:W-:Y:S02]  /*1830*/  @UP0 USHF.R.U32.HI UR5, URZ, UR4, UR10 ;  /* 0x00000004ff050299 */ /* 0x000fe4000801160a */
[----:B------:R-:W-:Y:S02]  /*1840*/  UIMAD.WIDE.U32 UR20, UR26, UR15, URZ ;  /* 0x0000000f1a1472a5 */ /* 0x000fe4000f8e00ff */
[----:B------:R-:W-:-:S02]  /*1850*/  UIMAD.WIDE.U32 UR10, UR5, UR8, URZ ;  /* 0x00000008050a72a5 */ /* 0x000fc4000f8e00ff */
[----:B------:R-:W-:Y:S02]  /*1860*/  @UP1 USHF.R.U32.HI UR6, URZ, UR13, UR18 ;  /* 0x0000000dff061299 */ /* 0x000fe40008011612 */
[----:B------:R-:W-:Y:S02]  /*1870*/  UIMAD.WIDE.U32 UR16, UR31, UR12, URZ ;  /* 0x0000000c1f1072a5 */ /* 0x000fe4000f8e00ff */
[----:B------:R-:W-:Y:S01]  /*1880*/  UIMAD.WIDE.U32 UR18, UR6, UR8, URZ ;  /* 0x00000008061272a5 */ /* 0x000fe2000f8e00ff */
[----:B------:R-:W-:Y:S01]  /*1890*/  UMOV UR20, UR21 ;  /* 0x0000001500147c82 */ /* 0x000fe20008000000 */
[----:B------:R-:W-:Y:S01]  /*18a0*/  UMOV UR10, UR11 ;  /* 0x0000000b000a7c82 */ /* 0x000fe20008000000 */
[----:B------:R-:W-:Y:S02]  /*18b0*/  USHF.R.U32.HI UR20, URZ, UR4, UR20 ;  /* 0x00000004ff147299 */ /* 0x000fe40008011614 */
[----:B------:R-:W-:Y:S02]  /*18c0*/  @UP2 USHF.R.U32.HI UR5, URZ, UR9, UR10 ;  /* 0x00000009ff052299 */ /* 0x000fe4000801160a */
[----:B------:R-:W-:Y:S01]  /*18d0*/  UMOV UR7, UR19 ;  /* 0x0000001300077c82 */ /* 0x000fe20008000000 */
[----:B------:R-:W-:Y:S01]  /*18e0*/  UMOV UR16, UR17 ;  /* 0x0000001100107c82 */ /* 0x000fe20008000000 */
[----:B------:R-:W-:-:S02]  /*18f0*/  @UP2 USHF.R.U32.HI UR6, URZ, UR9, UR7 ;  /* 0x00000009ff062299 */ /* 0x000fc40008011607 */
[----:B------:R-:W-:Y:S02]  /*1900*/  USHF.R.U32.HI UR16, URZ, UR13, UR16 ;  /* 0x0000000dff107299 */ /* 0x000fe40008011610 */
[----:B------:R-:W-:Y:S02]  /*1910*/  USEL UR4, UR26, UR20, !UP0 ;  /* 0x000000141a047287 */ /* 0x000fe4000c000000 */
[----:B------:R-:W-:Y:S02]  /*1920*/  UIMAD UR7, UR5, UR23, URZ ;  /* 0x00000017050772a4 */ /* 0x000fe4000f8e02ff */
[----:B------:R-:W-:Y:S02]  /*1930*/  USEL UR5, UR31, UR16, !UP1 ;  /* 0x000000101f057287 */ /* 0x000fe4000c800000 */
[----:B------:R-:W-:Y:S02]  /*1940*/  UIMAD UR12, UR6, UR23, URZ ;  /* 0x00000017060c72a4 */ /* 0x000fe4000f8e02ff */
[----:B------:R-:W-:-:S02]  /*1950*/  UISETP.GE.AND UP0, UPT, UR4, UR7, UPT ;  /* 0x000000070400728c */ /* 0x000fc4000bf06270 */
[----:B------:R-:W-:Y:S02]  /*1960*/  UIMAD.WIDE.U32 UR10, UR4, UR8, URZ ;  /* 0x00000008040a72a5 */ /* 0x000fe4000f8e00ff */
[----:B------:R-:W-:Y:S02]  /*1970*/  UISETP.GE.OR UP0, UPT, UR5, UR12, UP0 ;  /* 0x0000000c0500728c */ /* 0x000fe40008706670 */
[----:B------:R-:W-:Y:S02]  /*1980*/  UIMAD.WIDE.U32 UR12, UR5, UR8, URZ ;  /* 0x00000008050c72a5 */ /* 0x000fe4000f8e00ff */
[----:B------:R-:W-:Y:S01]  /*1990*/  UIADD3 UR10, UPT, UPT, -UR4, URZ, URZ ;  /* 0x000000ff040a7290 */ /* 0x000fe2000fffe1ff */
[----:B------:R-:W-:Y:S01]  /*19a0*/  UMOV UR8, UR11 ;  /* 0x0000000b00087c82 */ /* 0x000fe20008000000 */
[----:B------:R-:W-:Y:S02]  /*19b0*/  UIADD3 UR20, UPT, UPT, -UR5, URZ, URZ ;  /* 0x000000ff05147290 */ /* 0x000fe4000fffe1ff */
[----:B------:R-:W-:-:S03]  /*19c0*/  USHF.R.U32.HI UR8, URZ, UR9, UR8 ;  /* 0x00000009ff087299 */ /* 0x000fc60008011608 */
[----:B------:R-:W-:Y:S01]  /*19d0*/  @!UP0 UMOV UR7, UR13 ;  /* 0x0000000d00078c82 */ /* 0x000fe20008000000 */
[----:B------:R-:W-:Y:S02]  /*19e0*/  UIMAD UR26, UR14, UR10, UR26 ;  /* 0x0000000a0e1a72a4 */ /* 0x000fe4000f8e021a */
[----:B------:R-:W-:Y:S02]  /*19f0*/  USEL UR8, UR4, UR8, !UP2 ;  /* 0x0000000804087287 */ /* 0x000fe4000d000000 */
[----:B------:R-:W-:Y:S02]  /*1a00*/  @!UP0 USHF.R.U32.HI UR7, URZ, UR9, UR7 ;  /* 0x00000009ff078299 */ /* 0x000fe40008011607 */
[----:B------:R-:W-:Y:S02]  /*1a10*/  UIADD3 UR9, UPT, UPT, -UR8, URZ, URZ ;  /* 0x000000ff08097290 */ /* 0x000fe4000fffe1ff */
[----:B------:R-:W-:Y:S02]  /*1a20*/  @!UP0 USEL UR7, UR5, UR7, !UP2 ;  /* 0x0000000705078287 */ /* 0x000fe4000d000000 */
[----:B------:R-:W-:-:S02]  /*1a30*/  UIMAD UR9, UR23, UR9, UR4 ;  /* 0x00000009170972a4 */ /* 0x000fc4000f8e0204 */
[----:B------:R-:W-:Y:S02]  /*1a40*/  @!UP0 UIADD3 UR8, UPT, UPT, UR8, -UR7, URZ ;  /* 0x8000000708088290 */ /* 0x000fe4000fffe0ff */
[----:B------:R-:W-:Y:S02]  /*1a50*/  @!UP0 UIMAD UR6, UR9, UR6, UR7 ;  /* 0x00000006090682a4 */ /* 0x000fe4000f8e0207 */
[----:B------:R-:W-:Y:S02]  /*1a60*/  @!UP0 UIMAD UR4, UR8, UR23, UR5 ;  /* 0x00000017080482a4 */ /* 0x000fe4000f8e0205 */
[----:B------:R-:W-:Y:S02]  /*1a70*/  UIMAD UR20, UR28, UR20, UR31 ;  /* 0x000000141c1472a4 */ /* 0x000fe4000f8e021f */
[----:B------:R-:W-:Y:S01]  /*1a80*/  UIMAD UR26, UR4, UR14, UR26 ;  /* 0x0000000e041a72a4 */ /* 0x000fe2000f8e021a */
[----:B------:R-:W-:Y:S02]  /*1a90*/  @!UP0 UMOV UR5, UR6 ;  /* 0x0000000600058c82 */ /* 0x000fe40008000000 */
[----:B------:R-:W-:-:S12]  /*1aa0*/  UIMAD UR20, UR5, UR28, UR20 ;  /* 0x0000001c051472a4 */ /* 0x000fd8000f8e0214 */
.L_x_19:
[----:B------:R-:W-:-:S09]  /*1ab0*/  UISETP.NE.AND UP0, UPT, UR29, 0x1, UPT ;  /* 0x000000011d00788c */ /* 0x000fd2000bf05270 */
[----:B------:R-:W-:Y:S05]  /*1ac0*/  BRA.U UP0, `(.L_x_20) ;  /* 0x0000000100447547 */ /* 0x000fea000b800000 */
[----:B------:R-:W1:Y:S01]  /*1ad0*/  LDCU.128 UR8, c[0x0][0xb10] ;  /* 0x00016200ff0877ac */ /* 0x000e620008000c00 */
[----:B------:R-:W2:Y:S01]  /*1ae0*/  LDCU UR12, c[0x0][0xb0c] ;  /* 0x00016180ff0c77ac */ /* 0x000ea20008000800 */
[----:B------:R-:W3:Y:S01]  /*1af0*/  LDCU UR13, c[0x0][0xb20] ;  /* 0x00016400ff0d77ac */ /* 0x000ee20008000800 */
[----:B-1----:R-:W-:Y:S02]  /*1b00*/  UIMAD.WIDE.U32 UR6, UR20, UR8, URZ ;  /* 0x00000008140672a5 */ /* 0x002fe4000f8e00ff */
[----:B------:R-:W-:Y:S02]  /*1b10*/  UIMAD.WIDE.U32 UR4, UR26, UR11, URZ ;  /* 0x0000000b1a0472a5 */ /* 0x000fe4000f8e00ff */
[----:B--2---:R-:W-:Y:S02]  /*1b20*/  UISETP.NE.AND UP1, UPT, UR12, 0x1, UPT ;  /* 0x000000010c00788c */ /* 0x004fe4000bf25270 */
[----:B------:R-:W-:Y:S01]  /*1b30*/  UISETP.NE.AND UP0, UPT, UR10, 0x1, UPT ;  /* 0x000000010a00788c */ /* 0x000fe2000bf05270 */
[----:B------:R-:W-:-:S02]  /*1b40*/  UMOV UR6, UR7 ;  /* 0x0000000700067c82 */ /* 0x000fc40008000000 */
[----:B------:R-:W-:Y:S01]  /*1b50*/  UMOV UR4, UR5 ;  /* 0x0000000500047c82 */ /* 0x000fe20008000000 */
[----:B------:R-:W-:Y:S02]  /*1b60*/  USHF.R.U32.HI UR6, URZ, UR9, UR6 ;  /* 0x00000009ff067299 */ /* 0x000fe40008011606 */
[----:B---3--:R-:W-:Y:S02]  /*1b70*/  USHF.R.U32.HI UR4, URZ, UR13, UR4 ;  /* 0x0000000dff047299 */ /* 0x008fe40008011604 */
[----:B------:R-:W-:Y:S02]  /*1b80*/  USEL UR5, UR20, UR6, !UP1 ;  /* 0x0000000614057287 */ /* 0x000fe4000c800000 */
[----:B------:R-:W-:-:S04]  /*1b90*/  USEL UR4, UR26, UR4, !UP0 ;  /* 0x000000041a047287 */ /* 0x000fc8000c000000 */
[----:B------:R-:W-:Y:S02]  /*1ba0*/  UIADD3 UR6, UPT, UPT, -UR4, UR5, URZ ;  /* 0x0000000504067290 */ /* 0x000fe4000fffe1ff */
[----:B------:R-:W-:Y:S02]  /*1bb0*/  UIADD3 UR4, UPT, UPT, UR4, -UR5, URZ ;  /* 0x8000000504047290 */ /* 0x000fe4000fffe0ff */
[----:B------:R-:W-:Y:S02]  /*1bc0*/  UIMAD UR26, UR6, UR10, UR26 ;  /* 0x0000000a061a72a4 */ /* 0x000fe4000f8e021a */
[----:B------:R-:W-:-:S12]  /*1bd0*/  UIMAD UR20, UR4, UR12, UR20 ;  /* 0x0000000c041472a4 */ /* 0x000fd8000f8e0214 */
.L_x_20:
[----:B------:R-:W-:-:S09]  /*1be0*/  UISETP.EQ.U32.AND UP0, UPT, UR33, 0x1, UPT ;  /* 0x000000012100788c */ /* 0x000fd2000bf02070 */
[----:B------:R-:W-:Y:S05]  /*1bf0*/  BRA.U !UP0, `(.L_x_21) ;  /* 0x00000001080c7547 */ /* 0x000fea000b800000 */
[----:B------:R-:W-:Y:S01]  /*1c00*/  UCGABAR_WAIT ;  /* 0x0000000000007dc7 */ /* 0x000fe20008000000 */
[----:B------:R-:W-:Y:S01]  /*1c10*/  CCTL.IVALL ;  /* 0x00000000ff00798f */ /* 0x000fe20002000000 */
[----:B------:R-:W-:Y:S05]  /*1c20*/  BRA `(.L_x_22) ;  /* 0x0000000000047947 */ /* 0x000fea0003800000 */
.L_x_21:
[----:B------:R-:W-:Y:S06]  /*1c30*/  BAR.SYNC.DEFER_BLOCKING 0x0 ;  /* 0x0000000000007b1d */ /* 0x000fec0000010000 */
.L_x_22:
[----:B------:R-:W-:Y:S05]  /*1c40*/  BRA.U UP5, `(.L_x_23) ;  /* 0x0000001905b07547 */ /* 0x000fea000b800000 */
[----:B------:R-:W1:Y:S01]  /*1c50*/  S2UR UR4, SR_CgaCtaId ;  /* 0x00000000000479c3 */ /* 0x000e620000008800 */
[----:B------:R-:W2:Y:S01]  /*1c60*/  LDCU UR7, c[0x0][0x38c] ;  /* 0x00007180ff0777ac */ /* 0x000ea20008000800 */
[----:B------:R-:W-:Y:S01]  /*1c70*/  PLOP3.LUT P1, PT, PT, PT, UP3, 0x80, 0x8 ;  /* 0x000000000008781c */ /* 0x000fe20003f2f038 */
[----:B------:R-:W-:Y:S01]  /*1c80*/  IMAD.MOV.U32 R12, RZ, RZ, 0x1 ;  /* 0x00000001ff0c7424 */ /* 0x000fe200078e00ff */
[----:B------:R-:W-:Y:S01]  /*1c90*/  ISETP.NE.AND P2, PT, R0, RZ, P3 ;  /* 0x000000ff0000720c */ /* 0x000fe20001f45270 */
[----:B------:R-:W-:Y:S01]  /*1ca0*/  UMOV UR13, 0x400 ;  /* 0x00000400000d7882 */ /* 0x000fe20000000000 */
[----:B------:R-:W-:Y:S01]  /*1cb0*/  UISETP.NE.AND UP0, UPT, UR22, URZ, UPT ;  /* 0x000000ff1600728c */ /* 0x000fe2000bf05270 */
[----:B------:R-:W-:Y:S01]  /*1cc0*/  PLOP3.LUT P1, PT, P1, PT, PT, 0x8, 0x80 ;  /* 0x000000000080781c */ /* 0x000fe20000f2e170 */
[----:B------:R-:W-:Y:S01]  /*1cd0*/  USHF.L.U32 UR6, UR31, 0x5, URZ ;  /* 0x000000051f067899 */ /* 0x000fe200080006ff */
[----:B------:R-:W-:Y:S01]  /*1ce0*/  CS2R R10, SRZ ;  /* 0x00000000000a7805 */ /* 0x000fe2000001ff00 */
[----:B------:R-:W-:Y:S01]  /*1cf0*/  USEL UR21, UR40, 0x2, UP0 ;  /* 0x0000000228157887 */ /* 0x000fe20008000000 */
[----:B------:R-:W-:Y:S01]  /*1d00*/  IMAD.MOV.U32 R9, RZ, RZ, RZ ;  /* 0x000000ffff097224 */ /* 0x000fe200078e00ff */
[----:B------:R-:W-:Y:S01]  /*1d10*/  USHF.L.U32 UR47, UR31, 0x6, URZ ;  /* 0x000000061f2f7899 */ /* 0x000fe200080006ff */
[----:B------:R-:W-:Y:S01]  /*1d20*/  IMAD.MOV.U32 R8, RZ, RZ, 0x1 ;  /* 0x00000001ff087424 */ /* 0x000fe200078e00ff */
[----:B------:R-:W3:Y:S02]  /*1d30*/  LDCU UR43, c[0x0][0x370] ;  /* 0x00006e00ff2b77ac */ /* 0x000ee40008000800 */
[----:B------:R-:W-:-:S02]  /*1d40*/  ULOP3.LUT UR47, UR47, 0x40, URZ, 0xc0, !UPT ;  /* 0x000000402f2f7892 */ /* 0x000fc4000f8ec0ff */
[----:B--2---:R-:W-:Y:S02]  /*1d50*/  UIADD3 UR5, UPT, UPT, UR7, 0x1f, URZ ;  /* 0x0000001f07057890 */ /* 0x004fe4000fffe0ff */
[----:B------:R-:W-:Y:S02]  /*1d60*/  UIADD3 UR50, UPT, UPT, UR7, 0x3e, URZ ;  /* 0x0000003e07327890 */ /* 0x000fe4000fffe0ff */
[----:B-1----:R-:W-:Y:S02]  /*1d70*/  ULEA UR13, UR4, UR13, 0x18 ;  /* 0x0000000d040d7291 */ /* 0x002fe4000f8ec0ff */
[----:B------:R-:W-:Y:S02]  /*1d80*/  USHF.R.S32.HI UR4, URZ, 0x1f, UR5 ;  /* 0x0000001fff047899 */ /* 0x000fe40008011405 */
[----:B------:R-:W-:Y:S02]  /*1d90*/  UIADD3 UR7, UPT, UPT, UR7, -0x1, URZ ;  /* 0xffffffff07077890 */ /* 0x000fe4000fffe0ff */
[----:B------:R-:W-:-:S02]  /*1da0*/  ULEA.HI UR4, UR4, UR5, URZ, 0x5 ;  /* 0x0000000504047291 */ /* 0x000fc4000f8f28ff */
[----:B------:R-:W-:Y:S02]  /*1db0*/  UISETP.GE.U32.AND UP1, UPT, UR7, -0x3f, UPT ;  /* 0xffffffc10700788c */ /* 0x000fe4000bf26070 */
[----:B------:R-:W-:Y:S02]  /*1dc0*/  USHF.R.S32.HI UR45, URZ, 0x5, UR4 ;  /* 0x00000005ff2d7899 */ /* 0x000fe40008011404 */
[----:B------:R-:W-:Y:S02]  /*1dd0*/  ULOP3.LUT UR5, UR6, 0x20, URZ, 0xc0, !UPT ;  /* 0x0000002006057892 */ /* 0x000fe4000f8ec0ff */
[----:B------:R-:W-:Y:S02]  /*1de0*/  UISETP.LT.U32.AND UP0, UPT, UR45, 0x10, UPT ;  /* 0x000000102d00788c */ /* 0x000fe4000bf01070 */
[----:B------:R-:W-:Y:S02]  /*1df0*/  ULEA UR38, UR30, UR13, 0x2 ;  /* 0x0000000d1e267291 */ /* 0x000fe4000f8e10ff */
[----:B------:R-:W-:-:S02]  /*1e00*/  USEL UR44, UR45, 0x10, UP0 ;  /* 0x000000102d2c7887 */ /* 0x000fc40008000000 */
[----:B------:R-:W-:Y:S02]  /*1e10*/  ULEA UR37, UR27, UR13, 0x2 ;  /* 0x0000000d1b257291 */ /* 0x000fe4000f8e10ff */
[----:B------:R-:W-:Y:S02]  /*1e20*/  UIADD3 UR4, UPT, UPT, UR44, -0x1, URZ ;  /* 0xffffffff2c047890 */ /* 0x000fe4000fffe0ff */
[----:B------:R-:W-:Y:S01]  /*1e30*/  @UP1 UIADD3 UR4, UPT, UPT, UR44, URZ, URZ ;  /* 0x000000ff2c041290 */ /* 0x000fe2000fffe0ff */
[----:B------:R-:W1:Y:S01]  /*1e40*/  LDCU.64 UR28, c[0x0][0x348] ;  /* 0x00006900ff1c77ac */ /* 0x000e620008000a00 */
[----:B------:R-:W2:Y:S01]  /*1e50*/  LDCU UR41, c[0x0][0x374] ;  /* 0x00006e80ff2977ac */ /* 0x000ea20008000800 */
[----:B------:R-:W-:Y:S02]  /*1e60*/  ULEA UR48, UR48, UR5, 0x4 ;  /* 0x0000000530307291 */ /* 0x000fe4000f8e20ff */
[----:B------:R-:W-:Y:S02]  /*1e70*/  ULEA UR47, UR32, UR47, 0x4 ;  /* 0x0000002f202f7291 */ /* 0x000fe4000f8e20ff */
[----:B------:R-:W-:-:S02]  /*1e80*/  UIADD3 UR38, UPT, UPT, UR38, 0x6400, URZ ;  /* 0x0000640026267890 */ /* 0x000fc4000fffe0ff */
[----:B------:R-:W-:Y:S02]  /*1e90*/  UIADD3 UR37, UPT, UPT, UR37, 0x26400, URZ ;  /* 0x0002640025257890 */ /* 0x000fe4000fffe0ff */
[----:B------:R-:W-:Y:S02]  /*1ea0*/  UIADD3 UR49, UPT, UPT, UR45, -UR44, URZ ;  /* 0x8000002c2d317290 */ /* 0x000fe4000fffe0ff */
[----:B------:R-:W-:Y:S02]  /*1eb0*/  UIADD3 UR31, UPT, UPT, UR4, 0x1, URZ ;  /* 0x00000001041f7890 */ /* 0x000fe4000fffe0ff */
[----:B------:R-:W-:Y:S01]  /*1ec0*/  UIADD3 UR46, UPT, UPT, -UR4, URZ, URZ ;  /* 0x000000ff042e7290 */ /* 0x000fe2000fffe1ff */
[----:B---3--:R-:W-:-:S11]  /*1ed0*/  UMOV UR6, URZ ;  /* 0x000000ff00067c82 */ /* 0x008fd60008000000 */
.L_x_43:
[----:B------:R-:W3:Y:S02]  /*1ee0*/  S2UR UR4, SR_CgaCtaId ;  /* 0x00000000000479c3 */ /* 0x000ee40000008800 */
[----:B---3--:R-:W-:-:S09]  /*1ef0*/  UISETP.NE.AND UP0, UPT, UR4, URZ, UPT ;  /* 0x000000ff0400728c */ /* 0x008fd2000bf05270 */
[----:B-1----:R-:W-:Y:S05]  /*1f00*/  BRA.U UP0, `(.L_x_24) ;  /* 0x0000000100287547 */ /* 0x002fea000b800000 */
[----:B------:R-:W-:Y:S02]  /*1f10*/  LEA R0, R9, UR13, 0x3 ;  /* 0x0000000d09007c11 */ /* 0x000fe4000f8e18ff */
[----:B------:R-:W-:-:S04]  /*1f20*/  SHF.L.U32 R3, R8, 0x1f, RZ ;  /* 0x0000001f08037819 */ /* 0x000fc800000006ff */
[----:B------:R-:W3:Y:S02]  /*1f30*/  SYNCS.PHASECHK.TRANS64.TRYWAIT P0, [R0+URZ+0x1b0], R3 ;  /* 0x0001b003000075a7 */ /* 0x000ee400080011ff */
[----:B---3--:R-:W-:Y:S05]  /*1f40*/  @!P0 BRA `(.L_x_25) ;  /* 0x0000006800a48947 */ /* 0x008fea0003800000 */
.L_x_146:
[----:B------:R4:W-:Y:S01]  /*1f50*/  SYNCS.ARRIVE.TRANS64.A1T0 RZ, [R0+URZ+0x1a0], RZ ;  /* 0x0001a0ff00ff79a7 */ /* 0x0009e200081000ff */
[----:B------:R-:W-:-:S05]  /*1f60*/  VIADD R9, R9, 0x1 ;  /* 0x0000000109097836 */ /* 0x000fca0000000000 */
[----:B------:R-:W-:-:S04]  /*1f70*/  ISETP.NE.AND P0, PT, R9, 0x2, PT ;  /* 0x000000020900780c */ /* 0x000fc80003f05270 */
[----:B---3--:R-:W-:Y:S02]  /*1f80*/  SEL R3, RZ, 0x1, P0 ;  /* 0x00000001ff037807 */ /* 0x008fe40000000000 */
[----:B------:R-:W-:Y:S02]  /*1f90*/  SEL R9, R9, RZ, P0 ;  /* 0x000000ff09097207 */ /* 0x000fe40000000000 */
[----:B------:R-:W-:-:S07]  /*1fa0*/  LOP3.LUT R8, R8, R3, RZ, 0x3c, !PT ;  /* 0x0000000308087212 */ /* 0x000fce00078e3cff */
.L_x_24:
[----:B------:R-:W-:Y:S01]  /*1fb0*/  ULEA UR4, UR6, UR13, 0x3 ;  /* 0x0000000d06047291 */ /* 0x000fe2000f8e18ff */
[----:B----4-:R-:W-:Y:S01]  /*1fc0*/  SHF.L.U32 R0, R12, 0x1f, RZ ;  /* 0x0000001f0c007819 */ /* 0x010fe200000006ff */
[----:B------:R-:W-:Y:S02]  /*1fd0*/  UISETP.GE.U32.AND UP0, UPT, UR50, 0x3f, UPT ;  /* 0x0000003f3200788c */ /* 0x000fe4000bf06070 */
[----:B------:R-:W-:Y:S01]  /*1fe0*/  ULEA UR11, UR26, UR48, 0x6 ;  /* 0x000000301a0b7291 */ /* 0x000fe2000f8e30ff */
[----:B------:R-:W-:-:S04]  /*1ff0*/  UMOV UR7, URZ ;  /* 0x000000ff00077c82 */ /* 0x000fc80008000000 */
[----:B------:R3:W4:Y:S01]  /*2000*/  SYNCS.PHASECHK.TRANS64.TRYWAIT P0, [UR4+0x80], R0 ;  /* 0x00008000ff0075a7 */ /* 0x0007220008001104 */
[----:B------:R-:W-:-:S04]  /*2010*/  ULEA.HI UR4, UR20, UR20, URZ, 0x1 ;  /* 0x0000001414047291 */ /* 0x000fc8000f8f08ff */
[----:B------:R-:W-:-:S04]  /*2020*/  USHF.L.U32 UR4, UR4, 0x6, URZ ;  /* 0x0000000604047899 */ /* 0x000fc800080006ff */
[----:B------:R-:W-:-:S04]  /*2030*/  ULOP3.LUT UR35, UR4, 0xffffff80, URZ, 0xc0, !UPT ;  /* 0xffffff8004237892 */ /* 0x000fc8000f8ec0ff */
[----:B------:R-:W-:Y:S01]  /*2040*/  UIADD3 UR35, UPT, UPT, UR47, UR35, URZ ;  /* 0x000000232f237290 */ /* 0x000fe2000fffe0ff */
[----:B------:R-:W-:Y:S11]  /*2050*/  BRA.U !UP0, `(.L_x_26) ;  /* 0x0000000108d07547 */ /* 0x000ff6000b800000 */
[----:B------:R-:W-:Y:S01]  /*2060*/  UMOV UR17, UR46 ;  /* 0x0000002e00117c82 */ /* 0x000fe20008000000 */
[----:B------:R-:W-:Y:S01]  /*2070*/  UMOV UR4, UR6 ;  /* 0x0000000600047c82 */ /* 0x000fe20008000000 */
[----:B------:R-:W-:-:S05]  /*2080*/  UMOV UR34, URZ ;  /* 0x000000ff00227c82 */ /* 0x000fca0008000000 */
.L_x_32:
[----:B------:R-:W-:Y:S01]  /*2090*/  ULEA UR33, UR4, UR13, 0x3 ;  /* 0x0000000d04217291 */ /* 0x000fe2000f8e18ff */
[----:B------:R-:W-:Y:S01]  /*20a0*/  @P3 MOV R2, 0x6000 ;  /* 0x0000600000023802 */ /* 0x000fe20000000f00 */
[----:B--2-4-:R-:W-:Y:S10]  /*20b0*/  @P0 BRA `(.L_x_27) ;  /* 0x00000000000c0947 */ /* 0x014ff40003800000 */
[----:B------:R-:W-:-:S04]  /*20c0*/  SHF.L.U32 R3, R12, 0x1f, RZ ;  /* 0x0000001f0c037819 */ /* 0x000fc800000006ff */
[----:B------:R-:W4:Y:S02]  /*20d0*/  SYNCS.PHASECHK.TRANS64.TRYWAIT P0, [UR33+0x80], R3 ;  /* 0x00008003ff0075a7 */ /* 0x000f240008001121 */
[----:B----4-:R-:W-:Y:S05]  /*20e0*/  @!P0 BRA `(.L_x_28) ;  /* 0x0000006800508947 */ /* 0x010fea0003800000 */
.L_x_27:
[----:B------:R4:W-:Y:S01]  /*20f0*/  @P3 SYNCS.ARRIVE.TRANS64 RZ, [UR33], R2 ;  /* 0x00000002ffff39a7 */ /* 0x0009e20008000021 */
[----:B------:R-:W-:Y:S02]  /*2100*/  ULOP3.LUT UR5, UR21, 0x2, URZ, 0xfc, !UPT ;  /* 0x0000000215057892 */ /* 0x000fe4000f8efcff */
[----:B------:R-:W-:Y:S02]  /*2110*/  UIADD3 UR17, UPT, UPT, UR17, 0x1, URZ ;  /* 0x0000000111117890 */ /* 0x000fe4000fffe0ff */
[----:B------:R-:W-:Y:S02]  /*2120*/  UISETP.NE.AND UP0, UPT, UR5, 0x2, UPT ;  /* 0x000000020500788c */ /* 0x000fe4000bf05270 */
[----:B------:R-:W-:-:S07]  /*2130*/  UISETP.NE.AND UP2, UPT, UR17, 0x1, UPT ;  /* 0x000000011100788c */ /* 0x000fce000bf45270 */
[----:B------:R-:W-:Y:S05]  /*2140*/  BRA.U UP0, `(.L_x_29) ;  /* 0x0000000100047547 */ /* 0x000fea000b800000 */
[----:B-12---:R-:W-:Y:S05]  /*2150*/  BPT.TRAP 0x1 ;  /* 0x000000040000795c */ /* 0x006fea0000300000 */
.L_x_29:
[----:B------:R-:W-:Y:S04]  /*2160*/  BSSY.RECONVERGENT B0, `(.L_x_30) ;  /* 0x0000003000007945 */ /* 0x000fe80003800200 */
[----:B------:R-:W-:Y:S05]  /*2170*/  @!P2 BRA `(.L_x_31) ;  /* 0x000000000004a947 */ /* 0x000fea0003800000 */
[----:B-12---:R-:W-:Y:S05]  /*2180*/  BPT.TRAP 0x1 ;  /* 0x000000040000795c */ /* 0x006fea0000300000 */
.L_x_31:
[----:B-12---:R-:W-:Y:S05]  /*2190*/  BSYNC.RECONVERGENT B0 ;  /* 0x0000000000007941 */ /* 0x006fea0003800200 */
.L_x_30:
[----:B------:R-:W-:Y:S02]  /*21a0*/  UIADD3 UR5, UPT, UPT, UR4, 0x1, URZ ;  /* 0x0000000104057890 */ /* 0x000fe4000fffe0ff */
[----:B------:R-:W-:Y:S02]  /*21b0*/  ULEA UR32, UR4, UR30, 0xb ;  /* 0x0000001e04207291 */ /* 0x000fe4000f8e58ff */
[----:B------:R-:W-:Y:S02]  /*21c0*/  UISETP.NE.AND UP0, UPT, UR5, 0x10, UPT ;  /* 0x000000100500788c */ /* 0x000fe4000bf05270 */
[----:B------:R-:W-:Y:S02]  /*21d0*/  UIADD3 UR14, UP1, UPT, UR28, 0x80, URZ ;  /* 0x000000801c0e7890 */ /* 0x000fe4000ff3e0ff */
[----:B------:R-:W-:Y:S02]  /*21e0*/  USEL UR7, URZ, 0x1, UP0 ;  /* 0x00000001ff077887 */ /* 0x000fe40008000000 */
[----:B------:R-:W-:-:S02]  /*21f0*/  USEL UR6, UR5, URZ, UP0 ;  /* 0x000000ff05067287 */ /* 0x000fc40008000000 */
[----:B------:R-:W-:Y:S02]  /*2200*/  ULEA UR32, UR32, UR13, 0x2 ;  /* 0x0000000d20207291 */ /* 0x000fe4000f8e10ff */
[----:B------:R-:W-:Y:S01]  /*2210*/  ULEA UR5, UR6, UR13, 0x3 ;  /* 0x0000000d06057291 */ /* 0x000fe2000f8e18ff */
[----:B------:R-:W-:Y:S01]  /*2220*/  LOP3.LUT R12, R12, UR7, RZ, 0x3c, !PT ;  /* 0x000000070c0c7c12 */ /* 0x000fe2000f8e3cff */
[----:B------:R-:W-:Y:S02]  /*2230*/  ULOP3.LUT UR33, UR33, 0xfefffff8, URZ, 0xc0, !UPT ;  /* 0xfefffff821217892 */ /* 0x000fe4000f8ec0ff */
[----:B------:R-:W-:Y:S01]  /*2240*/  UIADD3.X UR15, UPT, UPT, URZ, UR29, URZ, UP1, !UPT ;  /* 0x0000001dff0f7290 */ /* 0x000fe20008ffe4ff */
[----:B---3--:R-:W-:Y:S01]  /*2250*/  SHF.L.U32 R0, R12, 0x1f, RZ ;  /* 0x0000001f0c007819 */ /* 0x008fe200000006ff */
[----:B------:R-:W-:Y:S02]  /*2260*/  UIADD3 UR32, UPT, UPT, UR32, 0x6400, URZ ;  /* 0x0000640020207890 */ /* 0x000fe4000fffe0ff */
[----:B------:R-:W-:Y:S01]  /*2270*/  UPRMT UR16, URZ, 0x5410, UR25 ;  /* 0x00005410ff107896 */ /* 0x000fe20008000019 */
[----:B------:R1:W2:Y:S01]  /*2280*/  SYNCS.PHASECHK.TRANS64.TRYWAIT P0, [UR5+0x80], R0 ;  /* 0x00008000ff0075a7 */ /* 0x0002a20008001105 */
[----:B------:R-:W-:-:S02]  /*2290*/  ULEA UR5, UR4, UR27, 0xa ;  /* 0x0000001b04057291 */ /* 0x000fc4000f8e50ff */
[----:B------:R-:W-:Y:S02]  /*22a0*/  UIADD3 UR4, UP0, UPT, UR28, 0x180, URZ ;  /* 0x000001801c047890 */ /* 0x000fe4000ff1e0ff */
[----:B------:R-:W-:Y:S02]  /*22b0*/  ULEA UR5, UR5, UR13, 0x2 ;  /* 0x0000000d05057291 */ /* 0x000fe4000f8e10ff */
[----:B------:R-:W-:Y:S02]  /*22c0*/  UPRMT UR7, URZ, 0x5410, UR24 ;  /* 0x00005410ff077896 */ /* 0x000fe40008000018 */
[----:B------:R-:W-:Y:S02]  /*22d0*/  UIADD3 UR8, UPT, UPT, UR5, 0x26400, URZ ;  /* 0x0002640005087890 */ /* 0x000fe4000fffe0ff */
[----:B------:R-:W-:Y:S01]  /*22e0*/  UIADD3.X UR5, UPT, UPT, URZ, UR29, URZ, UP0, !UPT ;  /* 0x0000001dff057290 */ /* 0x000fe200087fe4ff */
[----:B------:R-:W-:Y:S01]  /*22f0*/  UMOV UR18, 0x0 ;  /* 0x0000000000127882 */ /* 0x000fe20000000000 */
[----:B------:R-:W-:Y:S01]  /*2300*/  UMOV UR19, 0x10000000 ;  /* 0x1000000000137882 */ /* 0x000fe20000000000 */
[----:B------:R-:W-:Y:S01]  /*2310*/  UMOV UR10, UR34 ;  /* 0x00000022000a7c82 */ /* 0x000fe20008000000 */
[----:B------:R-:W-:Y:S01]  /*2320*/  UMOV UR12, UR36 ;  /* 0x00000024000c7c82 */ /* 0x000fe20008000000 */
[----:B------:R-:W-:Y:S01]  /*2330*/  UMOV UR9, UR33 ;  /* 0x0000002100097c82 */ /* 0x000fe20008000000 */
[----:B------:R3:W-:Y:S03]  /*2340*/  UTMALDG.3D.MULTICAST.2CTA [UR32], [UR14], UR16, desc[UR18] ;  /* 0x000012200e0073b4 */ /* 0x0007e60008211810 */
[----:B------:R4:W-:Y:S01]  /*2350*/  UTMALDG.3D.MULTICAST.2CTA [UR8], [UR4], UR7, desc[UR18] ;  /* 0x00001208040073b4 */ /* 0x0009e20008211807 */
[----:B---3--:R-:W-:Y:S01]  /*2360*/  UIADD3 UR34, UPT, UPT, UR34, 0x20, URZ ;  /* 0x0000002022227890 */ /* 0x008fe2000fffe0ff */
[----:B----4-:R-:W-:Y:S01]  /*2370*/  UMOV UR7, UR31 ;  /* 0x0000001f00077c82 */ /* 0x010fe20008000000 */
[----:B------:R-:W-:Y:S01]  /*2380*/  UMOV UR4, UR6 ;  /* 0x0000000600047c82 */ /* 0x000fe20008000000 */
[----:B-1----:R-:W-:Y:S09]  /*2390*/  BRA.U UP2, `(.L_x_32) ;  /* 0xfffffffd023c7547 */ /* 0x002ff2000b83ffff */
.L_x_26:
[----:B------:R-:W-:Y:S01]  /*23a0*/  ULEA UR4, UR6, UR13, 0x3 ;  /* 0x0000000d06047291 */ /* 0x000fe2000f8e18ff */
[----:B---3--:R-:W-:Y:S01]  /*23b0*/  SHF.L.U32 R0, R12, 0x1f, RZ ;  /* 0x0000001f0c007819 */ /* 0x008fe200000006ff */
[----:B------:R-:W-:Y:S01]  /*23c0*/  @!P1 SYNCS.ARRIVE.TRANS64.A1T0 RZ, [UR13+0x138], RZ ;  /* 0x000138ffffff99a7 */ /* 0x000fe2000810000d */
[----:B------:R-:W-:-:S06]  /*23d0*/  UISETP.GT.AND UP0, UPT, UR45, UR44, UPT ;  /* 0x0000002c2d00728c */ /* 0x000fcc000bf04270 */
[----:B--2-4-:R2:W3:Y:S03]  /*23e0*/  SYNCS.PHASECHK.TRANS64.TRYWAIT P0, [UR4+0x80], R0 ;  /* 0x00008000ff0075a7 */ /* 0x0144e60008001104 */
[----:B------:R-:W-:Y:S05]  /*23f0*/  BRA.U !UP0, `(.L_x_33) ;  /* 0x0000000108c07547 */ /* 0x000fea000b800000 */
[----:B------:R-:W-:Y:S01]  /*2400*/  UIADD3 UR26, UPT, UPT, UR49, UR7, URZ ;  /* 0x00000007311a7290 */ /* 0x000fe2000fffe0ff */
[----:B------:R-:W-:-:S11]  /*2410*/  UMOV UR4, UR6 ;  /* 0x0000000600047c82 */ /* 0x000fd60008000000 */
.L_x_39:
[----:B------:R-:W-:Y:S01]  /*2420*/  ULEA UR17, UR4, UR13, 0x3 ;  /* 0x0000000d04117291 */ /* 0x000fe2000f8e18ff */
[----:B---3--:R-:W-:Y:S01]  /*2430*/  @P3 MOV R2, 0x6000 ;  /* 0x0000600000023802 */ /* 0x008fe20000000f00 */
[----:B-1-3--:R-:W-:Y:S10]  /*2440*/  @P0 BRA `(.L_x_34) ;  /* 0x00000000000c0947 */ /* 0x00aff40003800000 */
[----:B------:R-:W-:-:S04]  /*2450*/  SHF.L.U32 R3, R12, 0x1f, RZ ;  /* 0x0000001f0c037819 */ /* 0x000fc800000006ff */
[----:B------:R-:W3:Y:S02]  /*2460*/  SYNCS.PHASECHK.TRANS64.TRYWAIT P0, [UR17+0x80], R3 ;  /* 0x00008003ff0075a7 */ /* 0x000ee40008001111 */
[----:B---3--:R-:W-:Y:S05]  /*2470*/  @!P0 BRA `(.L_x_35) ;  /* 0x0000006400848947 */ /* 0x008fea0003800000 */
.L_x_34:
[----:B------:R3:W-:Y:S01]  /*2480*/  @P3 SYNCS.ARRIVE.TRANS64 RZ, [UR17], R2 ;  /* 0x00000002ffff39a7 */ /* 0x0007e20008000011 */
[----:B------:R-:W-:-:S04]  /*2490*/  ULOP3.LUT UR5, UR21, 0x2, URZ, 0xfc, !UPT ;  /* 0x0000000215057892 */ /* 0x000fc8000f8efcff */
[----:B------:R-:W-:-:S09]  /*24a0*/  UISETP.NE.AND UP0, UPT, UR5, 0x2, UPT ;  /* 0x000000020500788c */ /* 0x000fd2000bf05270 */
[----:B------:R-:W-:Y:S05]  /*24b0*/  BRA.U UP0, `(.L_x_36) ;  /* 0x0000000100047547 */ /* 0x000fea000b800000 */
[----:B-1----:R-:W-:Y:S05]  /*24c0*/  BPT.TRAP 0x1 ;  /* 0x000000040000795c */ /* 0x002fea0000300000 */
.L_x_36:
[----:B------:R-:W-:Y:S04]  /*24d0*/  BSSY.RECONVERGENT B0, `(.L_x_37) ;  /* 0x0000003000007945 */ /* 0x000fe80003800200 */
[----:B------:R-:W-:Y:S05]  /*24e0*/  @!P2 BRA `(.L_x_38) ;  /* 0x000000000004a947 */ /* 0x000fea0003800000 */
[----:B-1----:R-:W-:Y:S05]  /*24f0*/  BPT.TRAP 0x1 ;  /* 0x000000040000795c */ /* 0x002fea0000300000 */
.L_x_38:
[----:B-1----:R-:W-:Y:S05]  /*2500*/  BSYNC.RECONVERGENT B0 ;  /* 0x0000000000007941 */ /* 0x002fea0003800200 */
.L_x_37:
[----:B------:R-:W-:Y:S02]  /*2510*/  UIADD3 UR5, UPT, UPT, UR4, 0x1, URZ ;  /* 0x0000000104057890 */ /* 0x000fe4000fffe0ff */
[----:B------:R-:W-:Y:S02]  /*2520*/  UIADD3 UR14, UP1, UPT, UR28, 0x80, URZ ;  /* 0x000000801c0e7890 */ /* 0x000fe4000ff3e0ff */
[----:B------:R-:W-:Y:S02]  /*2530*/  UISETP.NE.AND UP0, UPT, UR5, 0x10, UPT ;  /* 0x000000100500788c */ /* 0x000fe4000bf05270 */
[----:B------:R-:W-:Y:S02]  /*2540*/  ULEA UR16, UR4, UR38, 0xd ;  /* 0x0000002604107291 */ /* 0x000fe4000f8e68ff */
[----:B------:R-:W-:Y:S02]  /*2550*/  USEL UR8, URZ, 0x1, UP0 ;  /* 0x00000001ff087887 */ /* 0x000fe40008000000 */
[----:B------:R-:W-:-:S02]  /*2560*/  USEL UR6, UR5, URZ, UP0 ;  /* 0x000000ff05067287 */ /* 0x000fc40008000000 */
[----:B------:R-:W-:Y:S02]  /*2570*/  UIADD3 UR22, UP0, UPT, UR28, 0x180, URZ ;  /* 0x000001801c167890 */ /* 0x000fe4000ff1e0ff */
[----:B------:R-:W-:Y:S01]  /*2580*/  ULEA UR5, UR6, UR13, 0x3 ;  /* 0x0000000d06057291 */ /* 0x000fe2000f8e18ff */
[----:B------:R-:W-:Y:S01]  /*2590*/  LOP3.LUT R12, R12, UR8, RZ, 0x3c, !PT ;  /* 0x000000080c0c7c12 */ /* 0x000fe2000f8e3cff */
[----:B------:R-:W-:Y:S02]  /*25a0*/  ULEA UR8, UR4, UR37, 0xc ;  /* 0x0000002504087291 */ /* 0x000fe4000f8e60ff */
[----:B------:R-:W-:Y:S01]  /*25b0*/  USHF.L.U32 UR18, UR7, 0x5, URZ ;  /* 0x0000000507127899 */ /* 0x000fe200080006ff */
[----:B--2---:R-:W-:Y:S01]  /*25c0*/  SHF.L.U32 R0, R12, 0x1f, RZ ;  /* 0x0000001f0c007819 */ /* 0x004fe200000006ff */
[----:B------:R-:W-:Y:S02]  /*25d0*/  ULOP3.LUT UR17, UR17, 0xfefffff8, URZ, 0xc0, !UPT ;  /* 0xfefffff811117892 */ /* 0x000fe4000f8ec0ff */
[----:B------:R-:W-:Y:S01]  /*25e0*/  UPRMT UR4, URZ, 0x5410, UR25 ;  /* 0x00005410ff047896 */ /* 0x000fe20008000019 */
[----:B------:R4:W1:Y:S01]  /*25f0*/  SYNCS.PHASECHK.TRANS64.TRYWAIT P0, [UR5+0x80], R0 ;  /* 0x00008000ff0075a7 */ /* 0x0008620008001105 */
[----:B------:R-:W-:-:S02]  /*2600*/  UIADD3.X UR15, UPT, UPT, URZ, UR29, URZ, UP1, !UPT ;  /* 0x0000001dff0f7290 */ /* 0x000fc40008ffe4ff */
[----:B------:R-:W-:Y:S02]  /*2610*/  UPRMT UR5, URZ, 0x5410, UR24 ;  /* 0x00005410ff057896 */ /* 0x000fe40008000018 */
[----:B------:R-:W-:Y:S01]  /*2620*/  UIADD3.X UR23, UPT, UPT, URZ, UR29, URZ, UP0, !UPT ;  /* 0x0000001dff177290 */ /* 0x000fe200087fe4ff */
[----:B------:R-:W-:Y:S01]  /*2630*/  UMOV UR32, 0x0 ;  /* 0x0000000000207882 */ /* 0x000fe20000000000 */
[----:B------:R-:W-:Y:S01]  /*2640*/  UMOV UR33, 0x10000000 ;  /* 0x1000000000217882 */ /* 0x000fe20000000000 */
[----:B------:R-:W-:Y:S01]  /*2650*/  UMOV UR19, UR35 ;  /* 0x0000002300137c82 */ /* 0x000fe20008000000 */
[----:B------:R-:W-:Y:S01]  /*2660*/  UMOV UR20, UR36 ;  /* 0x0000002400147c82 */ /* 0x000fe20008000000 */
[----:B------:R-:W-:Y:S01]  /*2670*/  UMOV UR12, UR36 ;  /* 0x00000024000c7c82 */ /* 0x000fe20008000000 */
[----:B------:R-:W-:Y:S01]  /*2680*/  UMOV UR9, UR17 ;  /* 0x0000001100097c82 */ /* 0x000fe20008000000 */
[----:B------:R-:W-:Y:S01]  /*2690*/  UMOV UR10, UR18 ;  /* 0x00000012000a7c82 */ /* 0x000fe20008000000 */
[----:B------:R2:W-:Y:S01]  /*26a0*/  UTMALDG.3D.MULTICAST.2CTA [UR16], [UR14], UR4, desc[UR32] ;  /* 0x000020100e0073b4 */ /* 0x0005e20008211804 */
[----:B------:R-:W-:-:S04]  /*26b0*/  UIADD3 UR7, UPT, UPT, UR7, 0x1, URZ ;  /* 0x0000000107077890 */ /* 0x000fc8000fffe0ff */
[----:B------:R-:W-:Y:S01]  /*26c0*/  UISETP.NE.AND UP0, UPT, UR7, UR26, UPT ;  /* 0x0000001a0700728c */ /* 0x000fe2000bf05270 */
[----:B------:R4:W-:Y:S01]  /*26d0*/  UTMALDG.3D.MULTICAST.2CTA [UR8], [UR22], UR5, desc[UR32] ;  /* 0x00002008160073b4 */ /* 0x0009e20008211805 */
[----:B--2---:R-:W-:-:S07]  /*26e0*/  UMOV UR4, UR6 ;  /* 0x0000000600047c82 */ /* 0x004fce0008000000 */
[----:B----4-:R-:W-:Y:S05]  /*26f0*/  BRA.U UP0, `(.L_x_39) ;  /* 0xfffffffd00487547 */ /* 0x010fea000b83ffff */
.L_x_33:
[C---:B------:R-:W-:Y:S01]  /*2700*/  LEA R3, R11.reuse, UR13, 0x3 ;  /* 0x0000000d0b037c11 */ /* 0x040fe2000f8e18ff */
[----:B------:R-:W-:Y:S01]  /*2710*/  NOP ;  /* 0x0000000000007918 */ /* 0x000fe20000000000 */
[----:B--2---:R-:W-:Y:S02]  /*2720*/  SHF.L.U32 R0, R10, 0x1f, RZ ;  /* 0x0000001f0a007819 */ /* 0x004fe400000006ff */
[----:B------:R-:W-:Y:S02]  /*2730*/  LEA R5, R11, UR13, 0x4 ;  /* 0x0000000d0b057c11 */ /* 0x000fe4000f8e20ff */
[----:B-1-3--:R-:W1:Y:S02]  /*2740*/  SYNCS.PHASECHK.TRANS64.TRYWAIT P0, [R3+URZ+0x140], R0 ;  /* 0x00014000030075a7 */ /* 0x00ae6400080011ff */
[----:B-1----:R-:W-:Y:S05]  /*2750*/  @!P0 BRA `(.L_x_40) ;  /* 0x0000006000e48947 */ /* 0x002fea0003800000 */
.L_x_149:
[----:B------:R-:W2:Y:S01]  /*2760*/  LDS.128 R4, [R5+0x1d0] ;  /* 0x0001d00005047984 */ /* 0x000ea20000000c00 */
[----:B------:R-:W-:Y:S01]  /*2770*/  UISETP.GE.AND UP0, UPT, UR42, 0x1, UPT ;  /* 0x000000012a00788c */ /* 0x000fe2000bf06270 */
[----:B------:R-:W-:Y:S01]  /*2780*/  @!PT LDS RZ, [RZ] ;  /* 0x00000000fffff984 */ /* 0x000fe20000000800 */
[----:B------:R-:W-:Y:S01]  /*2790*/  @!PT LDS RZ, [RZ] ;  /* 0x00000000fffff984 */ /* 0x000fe20000000800 */
[----:B------:R-:W-:Y:S01]  /*27a0*/  @!PT LDS RZ, [RZ] ;  /* 0x00000000fffff984 */ /* 0x000fe20000000800 */
[----:B------:R-:W-:Y:S01]  /*27b0*/  @!PT LDS RZ, [RZ] ;  /* 0x00000000fffff984 */ /* 0x000fe20000000800 */
[----:B------:R3:W-:Y:S06]  /*27c0*/  MEMBAR.ALL.CTA ;  /* 0x0000000000007992 */ /* 0x0007ec0000008000 */
[----:B---3--:R-:W3:Y:S01]  /*27d0*/  FENCE.VIEW.ASYNC.S ;  /* 0x00000000000073c6 */ /* 0x008ee20000000000 */
[----:B--2---:R-:W-:-:S13]  /*27e0*/  LOP3.LUT P0, RZ, R6, 0x1, RZ, 0xc0, !PT ;  /* 0x0000000106ff7812 */ /* 0x004fda000780c0ff */
[----:B---3--:R-:W-:Y:S01]  /*27f0*/  VOTEU.ANY UP1, P0 ;  /* 0x0000000000ff7886 */ /* 0x008fe20000020100 */
[----:B------:R-:W-:-:S13]  /*2800*/  PLOP3.LUT P0, PT, PT, PT, UP1, 0x80, 0x8 ;  /* 0x000000000008781c */ /* 0x000fda0003f0f018 */
[----:B-1----:R-:W-:Y:S02]  /*2810*/  @P0 LOP3.LUT R0, R5, 0xffff, RZ, 0xc0, !PT ;  /* 0x0000ffff05000812 */ /* 0x002fe400078ec0ff */
[----:B------:R-:W-:Y:S02]  /*2820*/  @P0 MOV R2, R4 ;  /* 0x0000000400020202 */ /* 0x000fe40000000f00 */
[----:B------:R-:W-:Y:S01]  /*2830*/  @P0 R2UR UR5, R0 ;  /* 0x00000000000502ca */ /* 0x000fe200000e0000 */
[----:B------:R-:W-:Y:S01]  /*2840*/  VIADD R0, R3, 0x150 ;  /* 0x0000015003007836 */ /* 0x000fe20000000000 */
[----:B------:R-:W-:Y:S02]  /*2850*/  @P0 SHF.R.U32.HI R4, RZ, 0x10, R5 ;  /* 0x00000010ff040819 */ /* 0x000fe40000011605 */
[----:B------:R-:W-:Y:S02]  /*2860*/  @P0 R2UR UR7, R2 ;  /* 0x00000000020702ca */ /* 0x000fe400000e0000 */
[----:B------:R-:W-:-:S02]  /*2870*/  PRMT R0, RZ, 0x654, R0 ;  /* 0x00000654ff007816 */ /* 0x000fc40000000000 */
[----:B------:R-:W-:Y:S02]  /*2880*/  @P0 R2UR UR4, R4 ;  /* 0x00000000040402ca */ /* 0x000fe400000e0000 */
[----:B------:R1:W-:Y:S03]  /*2890*/  SYNCS.ARRIVE.TRANS64.RED.A1T0 RZ, [R0+URZ], RZ ;  /* 0x000000ff00ff79a7 */ /* 0x0003e600081004ff */
[----:B------:R-:W-:-:S04]  /*28a0*/  @UP1 UMOV UR39, UR5 ;  /* 0x0000000500271c82 */ /* 0x000fc80008000000 */
[----:B------:R-:W-:-:S04]  /*28b0*/  @UP1 UMOV UR40, UR7 ;  /* 0x0000000700281c82 */ /* 0x000fc80008000000 */
[----:B------:R-:W-:Y:S01]  /*28c0*/  @UP1 UMOV UR36, UR4 ;  /* 0x0000000400241c82 */ /* 0x000fe20008000000 */
[----:B------:R-:W-:Y:S05]  /*28d0*/  BRA.U !UP0, `(.L_x_41) ;  /* 0x0000000108d47547 */ /* 0x000fea000b800000 */
[----:B------:R-:W2:Y:S01]  /*28e0*/  LDCU.128 UR16, c[0x0][0xb10] ;  /* 0x00016200ff1077ac */ /* 0x000ea20008000c00 */
[----:B------:R-:W3:Y:S01]  /*28f0*/  LDCU UR12, c[0x0][0xb20] ;  /* 0x00016400ff0c77ac */ /* 0x000ee20008000800 */
[----:B------:R-:W4:Y:S01]  /*2900*/  LDCU UR20, c[0x0][0xb0c] ;  /* 0x00016180ff1477ac */ /* 0x000f220008000800 */
[----:B------:R-:W1:Y:S01]  /*2910*/  LDCU.64 UR8, c[0x0][0xb28] ;  /* 0x00016500ff0877ac */ /* 0x000e620008000a00 */
[----:B------:R-:W-:Y:S02]  /*2920*/  UISETP.NE.AND UP3, UPT, UR42, 0x1, UPT ;  /* 0x000000012a00788c */ /* 0x000fe4000bf65270 */
[----:B--2---:R-:W-:Y:S02]  /*2930*/  UIMAD.WIDE.U32 UR10, UR41, UR19, URZ ;  /* 0x00000013290a72a5 */ /* 0x004fe4000f8e00ff */
[----:B------:R-:W-:Y:S02]  /*2940*/  UIMAD.WIDE.U32 UR4, UR43, UR16, URZ ;  /* 0x000000102b0472a5 */ /* 0x000fe4000f8e00ff */
[----:B------:R-:W-:-:S02]  /*2950*/  UISETP.NE.AND UP0, UPT, UR18, 0x1, UPT ;  /* 0x000000011200788c */ /* 0x000fc4000bf05270 */
[----:B------:R-:W-:Y:S01]  /*2960*/  UIMAD.WIDE.U32 UR22, UR39, UR19, URZ ;  /* 0x00000013271672a5 */ /* 0x000fe2000f8e00ff */
[----:B------:R-:W-:Y:S02]  /*2970*/  UMOV UR10, UR11 ;  /* 0x0000000b000a7c82 */ /* 0x000fe40008000000 */
[----:B------:R-:W-:Y:S01]  /*2980*/  UMOV UR4, UR5 ;  /* 0x0000000500047c82 */ /* 0x000fe20008000000 */
[----:B---3--:R-:W-:Y:S02]  /*2990*/  USHF.R.U32.HI UR10, URZ, UR12, UR10 ;  /* 0x0000000cff0a7299 */ /* 0x008fe4000801160a */
[----:B----4-:R-:W-:Y:S02]  /*29a0*/  UISETP.NE.AND UP2, UPT, UR20, 0x1, UPT ;  /* 0x000000011400788c */ /* 0x010fe4000bf45270 */
[----:B------:R-:W-:Y:S02]  /*29b0*/  USHF.R.U32.HI UR4, URZ, UR17, UR4 ;  /* 0x00000011ff047299 */ /* 0x000fe40008011604 */
[----:B------:R-:W-:-:S02]  /*29c0*/  USEL UR5, UR41, UR10, !UP0 ;  /* 0x0000000a29057287 */ /* 0x000fc4000c000000 */
[----:B------:R-:W-:Y:S02]  /*29d0*/  USEL UR7, UR43, UR4, !UP2 ;  /* 0x000000042b077287 */ /* 0x000fe4000d000000 */
[----:B-1----:R-:W-:Y:S01]  /*29e0*/  UIMAD.WIDE.U32 UR10, UR5, UR8, URZ ;  /* 0x00000008050a72a5 */ /* 0x002fe2000f8e00ff */
[----:B------:R-:W-:Y:S01]  /*29f0*/  UMOV UR4, UR23 ;  /* 0x0000001700047c82 */ /* 0x000fe20008000000 */
[----:B------:R-:W-:Y:S02]  /*2a00*/  UIMAD.WIDE.U32 UR14, UR40, UR16, URZ ;  /* 0x00000010280e72a5 */ /* 0x000fe4000f8e00ff */
[----:B------:R-:W-:-:S03]  /*2a10*/  UIMAD.WIDE.U32 UR22, UR7, UR8, URZ ;  /* 0x00000008071672a5 */ /* 0x000fc6000f8e00ff */
[----:B------:R-:W-:Y:S01]  /*2a20*/  UMOV UR10, UR11 ;  /* 0x0000000b000a7c82 */ /* 0x000fe20008000000 */
[----:B------:R-:W-:Y:S02]  /*2a30*/  USHF.R.U32.HI UR4, URZ, UR12, UR4 ;  /* 0x0000000cff047299 */ /* 0x000fe40008011604 */
[----:B------:R-:W-:Y:S01]  /*2a40*/  @UP3 USHF.R.U32.HI UR5, URZ, UR9, UR10 ;  /* 0x00000009ff053299 */ /* 0x000fe2000801160a */
[----:B------:R-:W-:Y:S01]  /*2a50*/  UMOV UR14, UR15 ;  /* 0x0000000f000e7c82 */ /* 0x000fe20008000000 */
[----:B------:R-:W-:Y:S01]  /*2a60*/  UMOV UR22, UR23 ;  /* 0x0000001700167c82 */ /* 0x000fe20008000000 */
[----:B------:R-:W-:Y:S02]  /*2a70*/  USHF.R.U32.HI UR17, URZ, UR17, UR14 ;  /* 0x00000011ff117299 */ /* 0x000fe4000801160e */
[----:B------:R-:W-:Y:S02]  /*2a80*/  USEL UR4, UR39, UR4, !UP0 ;  /* 0x0000000427047287 */ /* 0x000fe4000c000000 */
[----:B------:R-:W-:-:S02]  /*2a90*/  @UP3 USHF.R.U32.HI UR7, URZ, UR9, UR22 ;  /* 0x00000009ff073299 */ /* 0x000fc40008011616 */
[----:B------:R-:W-:Y:S02]  /*2aa0*/  UIMAD UR10, UR42, UR5, URZ ;  /* 0x000000052a0a72a4 */ /* 0x000fe4000f8e02ff */
[----:B------:R-:W-:Y:S02]  /*2ab0*/  USEL UR5, UR40, UR17, !UP2 ;  /* 0x0000001128057287 */ /* 0x000fe4000d000000 */
[----:B------:R-:W-:Y:S02]  /*2ac0*/  UIMAD UR12, UR42, UR7, URZ ;  /* 0x000000072a0c72a4 */ /* 0x000fe4000f8e02ff */
[----:B------:R-:W-:Y:S02]  /*2ad0*/  UISETP.GE.AND UP0, UPT, UR4, UR10, UPT ;  /* 0x0000000a0400728c */ /* 0x000fe4000bf06270 */
[----:B------:R-:W-:Y:S02]  /*2ae0*/  UIMAD.WIDE.U32 UR10, UR4, UR8, URZ ;  /* 0x00000008040a72a5 */ /* 0x000fe4000f8e00ff */
[----:B------:R-:W-:-:S02]  /*2af0*/  UISETP.GE.OR UP0, UPT, UR5, UR12, UP0 ;  /* 0x0000000c0500728c */ /* 0x000fc40008706670 */
        /* <DEDUP_REMOVED lines=19> */
.L_x_41:
[----:B------:R-:W2:Y:S02]  /*2c30*/  LDCU UR4, c[0x0][0xb30] ;  /* 0x00016600ff0477ac */ /* 0x000ea40008000800 */
[----:B--2---:R-:W-:-:S09]  /*2c40*/  UISETP.NE.AND UP0, UPT, UR4, 0x1, UPT ;  /* 0x000000010400788c */ /* 0x004fd2000bf05270 */
[----:B------:R-:W-:Y:S05]  /*2c50*/  BRA.U UP0, `(.L_x_42) ;  /* 0x0000000100447547 */ /* 0x000fea000b800000 */
[----:B------:R-:W2:Y:S01]  /*2c60*/  LDCU.128 UR16, c[0x0][0xb10] ;  /* 0x00016200ff1077ac */ /* 0x000ea20008000c00 */
[----:B------:R-:W3:Y:S01]  /*2c70*/  LDCU UR10, c[0x0][0xb0c] ;  /* 0x00016180ff0a77ac */ /* 0x000ee20008000800 */
[----:B------:R-:W4:Y:S01]  /*2c80*/  LDCU UR7, c[0x0][0xb20] ;  /* 0x00016400ff0777ac */ /* 0x000f220008000800 */
[----:B--2---:R-:W-:Y:S02]  /*2c90*/  UIMAD.WIDE.U32 UR8, UR40, UR16, URZ ;  /* 0x00000010280872a5 */ /* 0x004fe4000f8e00ff */
[----:B------:R-:W-:Y:S02]  /*2ca0*/  UIMAD.WIDE.U32 UR4, UR39, UR19, URZ ;  /* 0x00000013270472a5 */ /* 0x000fe4000f8e00ff */
[----:B---3--:R-:W-:Y:S02]  /*2cb0*/  UISETP.NE.AND UP2, UPT, UR10, 0x1, UPT ;  /* 0x000000010a00788c */ /* 0x008fe4000bf45270 */
[----:B------:R-:W-:Y:S01]  /*2cc0*/  UISETP.NE.AND UP0, UPT, UR18, 0x1, UPT ;  /* 0x000000011200788c */ /* 0x000fe2000bf05270 */
[----:B------:R-:W-:-:S02]  /*2cd0*/  UMOV UR8, UR9 ;  /* 0x0000000900087c82 */ /* 0x000fc40008000000 */
[----:B------:R-:W-:Y:S01]  /*2ce0*/  UMOV UR4, UR5 ;  /* 0x0000000500047c82 */ /* 0x000fe20008000000 */
[----:B------:R-:W-:Y:S02]  /*2cf0*/  USHF.R.U32.HI UR17, URZ, UR17, UR8 ;  /* 0x00000011ff117299 */ /* 0x000fe40008011608 */
[----:B----4-:R-:W-:Y:S02]  /*2d00*/  USHF.R.U32.HI UR4, URZ, UR7, UR4 ;  /* 0x00000007ff047299 */ /* 0x010fe40008011604 */
[----:B------:R-:W-:Y:S02]  /*2d10*/  USEL UR5, UR40, UR17, !UP2 ;  /* 0x0000001128057287 */ /* 0x000fe4000d000000 */
[----:B------:R-:W-:-:S04]  /*2d20*/  USEL UR4, UR39, UR4, !UP0 ;  /* 0x0000000427047287 */ /* 0x000fc8000c000000 */
[----:B------:R-:W-:Y:S02]  /*2d30*/  UIADD3 UR7, UPT, UPT, UR5, -UR4, URZ ;  /* 0x8000000405077290 */ /* 0x000fe4000fffe0ff */
[----:B------:R-:W-:Y:S02]  /*2d40*/  UIADD3 UR4, UPT, UPT, -UR5, UR4, URZ ;  /* 0x0000000405047290 */ /* 0x000fe4000fffe1ff */
[----:B------:R-:W-:Y:S02]  /*2d50*/  UIMAD UR39, UR7, UR18, UR39 ;  /* 0x00000012072772a4 */ /* 0x000fe4000f8e0227 */
[----:B------:R-:W-:-:S12]  /*2d60*/  UIMAD UR40, UR4, UR10, UR40 ;  /* 0x0000000a042872a4 */ /* 0x000fd8000f8e0228 */
.L_x_42:
[----:B------:R-:W-:Y:S01]  /*2d70*/  VIADD R11, R11, 0x1 ;  /* 0x000000010b0b7836 */ /* 0x000fe20000000000 */
[----:B------:R-:W-:Y:S01]  /*2d80*/  R2UR UR4, R62 ;  /* 0x000000003e0472ca */ /* 0x000fe200000e0000 */
[----:B------:R-:W-:Y:S01]  /*2d90*/  UIADD3 UR20, UPT, UPT, UR40, UR63, URZ ;  /* 0x0000003f28147290 */ /* 0x000fe2000fffe0ff */
[----:B------:R-:W-:Y:S02]  /*2da0*/  PLOP3.LUT P1, PT, PT, PT, PT, 0x80, 0x8 ;  /* 0x000000000008781c */ /* 0x000fe40003f2f070 */
[----:B------:R-:W-:-:S04]  /*2db0*/  ISETP.NE.AND P0, PT, R11, 0x2, PT ;  /* 0x000000020b00780c */ /* 0x000fc80003f05270 */
[----:B------:R-:W-:Y:S02]  /*2dc0*/  SEL R3, RZ, 0x1, P0 ;  /* 0x00000001ff037807 */ /* 0x000fe40000000000 */
[----:B------:R-:W-:Y:S02]  /*2dd0*/  SEL R11, R11, RZ, P0 ;  /* 0x000000ff0b0b7207 */ /* 0x000fe40000000000 */
[----:B------:R-:W-:Y:S01]  /*2de0*/  LOP3.LUT R10, R10, R3, RZ, 0x3c, !PT ;  /* 0x000000030a0a7212 */ /* 0x000fe200078e3cff */
[----:B------:R-:W-:Y:S01]  /*2df0*/  UIADD3 UR26, UPT, UPT, UR39, UR4, URZ ;  /* 0x00000004271a7290 */ /* 0x000fe2000fffe0ff */
[----:B------:R-:W-:Y:S11]  /*2e00*/  BRA.U UP1, `(.L_x_43) ;  /* 0xfffffff101347547 */ /* 0x000ff6000b83ffff */
[----:B------:R-:W-:Y:S01]  /*2e10*/  UIADD3 UR13, UPT, UPT, UR13, 0x80, URZ ;  /* 0x000000800d0d7890 */ /* 0x000fe2000fffe0ff */
[----:B------:R-:W-:-:S03]  /*2e20*/  SHF.L.U32 R3, R12, 0x1f, RZ ;  /* 0x0000001f0c037819 */ /* 0x000fc600000006ff */
[----:B------:R-:W-:-:S09]  /*2e30*/  ULEA UR4, UR6, UR13, 0x3 ;  /* 0x0000000d06047291 */ /* 0x000fd2000f8e18ff */
[----:B------:R-:W2:Y:S02]  /*2e40*/  SYNCS.PHASECHK.TRANS64.TRYWAIT P0, [UR4], R3 ;  /* 0x00000003ff0075a7 */ /* 0x000ea40008001104 */
[----:B--2---:R-:W-:Y:S05]  /*2e50*/  @!P0 BRA `(.L_x_44) ;  /* 0x0000005c00388947 */ /* 0x004fea0003800000 */
.L_x_151:
[----:B------:R-:W-:-:S04]  /*2e60*/  UIADD3 UR4, UPT, UPT, UR6, 0x1, URZ ;  /* 0x0000000106047890 */ /* 0x000fc8000fffe0ff */
[----:B------:R-:W-:-:S04]  /*2e70*/  UISETP.NE.AND UP0, UPT, UR4, 0x10, UPT ;  /* 0x000000100400788c */ /* 0x000fc8000bf05270 */
[----:B------:R-:W-:Y:S02]  /*2e80*/  USEL UR6, URZ, 0x1, UP0 ;  /* 0x00000001ff067887 */ /* 0x000fe40008000000 */
[----:B------:R-:W-:-:S04]  /*2e90*/  USEL UR4, UR4, URZ, UP0 ;  /* 0x000000ff04047287 */ /* 0x000fc80008000000 */
[----:B------:R-:W-:Y:S01]  /*2ea0*/  ULEA UR5, UR4, UR13, 0x3 ;  /* 0x0000000d04057291 */ /* 0x000fe2000f8e18ff */
[----:B------:R-:W-:-:S04]  /*2eb0*/  LOP3.LUT R2, R12, UR6, RZ, 0x3c, !PT ;  /* 0x000000060c027c12 */ /* 0x000fc8000f8e3cff */
[----:B-1----:R-:W-:-:S04]  /*2ec0*/  SHF.L.U32 R3, R2, 0x1f, RZ ;  /* 0x0000001f02037819 */ /* 0x002fc800000006ff */
[----:B------:R-:W1:Y:S02]  /*2ed0*/  SYNCS.PHASECHK.TRANS64.TRYWAIT P0, [UR5], R3 ;  /* 0x00000003ff0075a7 */ /* 0x000e640008001105 */
[----:B-1----:R-:W-:Y:S05]  /*2ee0*/  @!P0 BRA `(.L_x_45) ;  /* 0x0000005c002c8947 */ /* 0x002fea0003800000 */
.L_x_153:
        /* <DEDUP_REMOVED lines=9> */
.L_x_155:
        /* <DEDUP_REMOVED lines=9> */
.L_x_157:
        /* <DEDUP_REMOVED lines=9> */
.L_x_159:
        /* <DEDUP_REMOVED lines=9> */
.L_x_161:
        /* <DEDUP_REMOVED lines=9> */
.L_x_163:
        /* <DEDUP_REMOVED lines=9> */
.L_x_165:
        /* <DEDUP_REMOVED lines=9> */
.L_x_167:
        /* <DEDUP_REMOVED lines=9> */
.L_x_169:
        /* <DEDUP_REMOVED lines=9> */
.L_x_171:
        /* <DEDUP_REMOVED lines=9> */
.L_x_173:
        /* <DEDUP_REMOVED lines=9> */
.L_x_175:
        /* <DEDUP_REMOVED lines=9> */
.L_x_177:
        /* <DEDUP_REMOVED lines=9> */
.L_x_179:
[----:B------:R-:W-:-:S04]  /*3640*/  UIADD3 UR4, UPT, UPT, UR4, 0x1, URZ ;  /* 0x0000000104047890 */ /* 0x000fc8000fffe0ff */
[----:B------:R-:W-:-:S04]  /*3650*/  UISETP.NE.AND UP0, UPT, UR4, 0x10, UPT ;  /* 0x000000100400788c */ /* 0x000fc8000bf05270 */
[----:B------:R-:W-:Y:S02]  /*3660*/  USEL UR5, URZ, 0x1, UP0 ;  /* 0x00000001ff057887 */ /* 0x000fe40008000000 */
[----:B------:R-:W-:-:S04]  /*3670*/  USEL UR4, UR4, URZ, UP0 ;  /* 0x000000ff04047287 */ /* 0x000fc80008000000 */
[----:B------:R-:W-:Y:S01]  /*3680*/  ULEA UR4, UR4, UR13, 0x3 ;  /* 0x0000000d04047291 */ /* 0x000fe2000f8e18ff */
[----:B-1----:R-:W-:-:S04]  /*3690*/  LOP3.LUT R3, R2, UR5, RZ, 0x3c, !PT ;  /* 0x0000000502037c12 */ /* 0x002fc8000f8e3cff */
[----:B------:R-:W-:Y:S01]  /*36a0*/  SHF.L.U32 R3, R3, 0x1f, RZ ;  /* 0x0000001f03037819 */ /* 0x000fe200000006ff */
[----:B------:R-:W-:-:S07]  /*36b0*/  IMAD.U32 R0, RZ, RZ, UR4 ;  /* 0x00000004ff007e24 */ /* 0x000fce000f8e00ff */
.L_x_59:
[----:B-1----:R1:W2:Y:S02]  /*36c0*/  SYNCS.PHASECHK.TRANS64.TRYWAIT P0, [R0+URZ], R3 ;  /* 0x00000003000075a7 */ /* 0x0022a400080011ff */
[----:B--2---:R-:W-:Y:S05]  /*36d0*/  @!P0 NANOSLEEP.SYNCS 0x989680 ;  /* 0x009896800000895d */ /* 0x004fea0003900000 */
[----:B------:R-:W2:Y:S02]  /*36e0*/  @!P0 SYNCS.PHASECHK.TRANS64 P0, [R0+URZ], R3 ;  /* 0x00000003000085a7 */ /* 0x000ea400080010ff */
[----:B--2---:R-:W-:Y:S05]  /*36f0*/  @P0 EXIT ;  /* 0x000000000000094d */ /* 0x004fea0003800000 */
[----:B------:R-:W-:Y:S05]  /*3700*/  BRA `(.L_x_59) ;  /* 0xfffffffc00ec7947 */ /* 0x000fea000383ffff */
.L_x_23:
[----:B------:R-:W1:Y:S02]  /*3710*/  S2UR UR4, SR_CgaCtaId ;  /* 0x00000000000479c3 */ /* 0x000e640000008800 */
[----:B-1----:R-:W-:-:S04]  /*3720*/  UISETP.NE.AND UP0, UPT, UR4, URZ, UPT ;  /* 0x000000ff0400728c */ /* 0x002fc8000bf05270 */
[----:B------:R-:W-:-:S09]  /*3730*/  UISETP.NE.OR UP0, UPT, UR22, 0x1, UP0 ;  /* 0x000000011600788c */ /* 0x000fd20008705670 */
[----:B------:R-:W-:Y:S05]  /*3740*/  BRA.U UP0, `(.L_x_60) ;  /* 0x00000005004c7547 */ /* 0x000fea000b800000 */
[----:B------:R-:W1:Y:S01]  /*3750*/  S2UR UR5, SR_CgaCtaId ;  /* 0x00000000000579c3 */ /* 0x000e620000008800 */
[----:B------:R-:W-:Y:S01]  /*3760*/  UMOV UR4, 0x400 ;  /* 0x0000040000047882 */ /* 0x000fe20000000000 */
[----:B------:R-:W-:Y:S01]  /*3770*/  ISETP.GE.U32.AND P2, PT, R0, 0x10, PT ;  /* 0x000000100000780c */ /* 0x000fe20003f46070 */
[----:B------:R-:W-:Y:S01]  /*3780*/  IMAD.MOV.U32 R12, RZ, RZ, 0x1 ;  /* 0x00000001ff0c7424 */ /* 0x000fe200078e00ff */
[----:B------:R-:W-:Y:S02]  /*3790*/  CS2R R10, SRZ ;  /* 0x00000000000a7805 */ /* 0x000fe4000001ff00 */
[----:B------:R-:W-:Y:S01]  /*37a0*/  CS2R R8, SRZ ;  /* 0x0000000000087805 */ /* 0x000fe2000001ff00 */
[----:B-1----:R-:W-:-:S03]  /*37b0*/  ULEA UR6, UR5, UR4, 0x18 ;  /* 0x0000000405067291 */ /* 0x002fc6000f8ec0ff */
[----:B------:R-:W-:-:S09]  /*37c0*/  UMOV UR5, URZ ;  /* 0x000000ff00057c82 */ /* 0x000fd20008000000 */
.L_x_64:
[----:B------:R-:W-:Y:S02]  /*37d0*/  LEA R2, R8, UR6, 0x3 ;  /* 0x0000000608027c11 */ /* 0x000fe4000f8e18ff */
[----:B------:R-:W-:-:S03]  /*37e0*/  SHF.L.U32 R5, R9, 0x1f, RZ ;  /* 0x0000001f09057819 */ /* 0x000fc600000006ff */
[----:B------:R-:W-:Y:S01]  /*37f0*/  VIADD R4, R2, 0x1b0 ;  /* 0x000001b002047836 */ /* 0x000fe20000000000 */
[----:B------:R-:W1:Y:S02]  /*3800*/  SYNCS.PHASECHK.TRANS64.TRYWAIT P0, [R2+URZ+0x1a0], R5 ;  /* 0x0001a005020075a7 */ /* 0x000e6400080011ff */
[----:B-1----:R-:W-:Y:S05]  /*3810*/  @!P0 BRA `(.L_x_61) ;  /* 0x0000005800308947 */ /* 0x002fea0003800000 */
.L_x_180:
[----:B------:R-:W-:Y:S01]  /*3820*/  ULEA UR4, UR5, UR6, 0x3 ;  /* 0x0000000605047291 */ /* 0x000fe2000f8e18ff */
[----:B------:R-:W-:Y:S02]  /*3830*/  PRMT R4, RZ, 0x654, R4 ;  /* 0x00000654ff047816 */ /* 0x000fe40000000004 */
[----:B-1----:R-:W-:Y:S01]  /*3840*/  SHF.L.U32 R5, R12, 0x1f, RZ ;  /* 0x0000001f0c057819 */ /* 0x002fe200000006ff */
[----:B------:R-:W-:Y:S01]  /*3850*/  UIADD3 UR7, UPT, UPT, UR4, 0x140, URZ ;  /* 0x0000014004077890 */ /* 0x000fe2000fffe0ff */
[----:B------:R1:W-:Y:S05]  /*3860*/  SYNCS.ARRIVE.TRANS64.RED.A1T0 RZ, [R4+URZ], RZ ;  /* 0x000000ff04ff79a7 */ /* 0x0003ea00081004ff */
[----:B------:R-:W-:Y:S01]  /*3870*/  IMAD.U32 R7, RZ, RZ, UR7 ;  /* 0x00000007ff077e24 */ /* 0x000fe2000f8e00ff */
[----:B------:R-:W2:Y:S04]  /*3880*/  SYNCS.PHASECHK.TRANS64.TRYWAIT P0, [UR4+0x150], R5 ;  /* 0x00015005ff0075a7 */ /* 0x000ea80008001104 */
[----:B------:R-:W-:Y:S01]  /*3890*/  PRMT R6, R0, 0x654, R7 ;  /* 0x0000065400067816 */ /* 0x000fe20000000007 */
[----:B-1----:R-:W-:Y:S01]  /*38a0*/  @!P2 IMAD.MOV.U32 R4, RZ, RZ, 0x10 ;  /* 0x00000010ff04a424 */ /* 0x002fe200078e00ff */
[----:B--2---:R-:W-:Y:S06]  /*38b0*/  @!P0 BRA `(.L_x_62) ;  /* 0x00000058001c8947 */ /* 0x004fec0003800000 */
.L_x_182:
[----:B------:R-:W-:Y:S01]  /*38c0*/  ULEA UR8, UR5, UR6, 0x4 ;  /* 0x0000000605087291 */ /* 0x000fe2000f8e20ff */
[----:B------:R-:W-:Y:S01]  /*38d0*/  SEL R3, R6, R3, !P2 ;  /* 0x0000000306037207 */ /* 0x000fe20005000000 */
[----:B------:R-:W-:Y:S01]  /*38e0*/  UIADD3 UR9, UPT, UPT, UR4, 0x140, URZ ;  /* 0x0000014004097890 */ /* 0x000fe2000fffe0ff */
[----:B-1----:R-:W-:Y:S01]  /*38f0*/  LEA R2, R11, UR6, 0x3 ;  /* 0x000000060b027c11 */ /* 0x002fe2000f8e18ff */
[----:B------:R-:W-:Y:S01]  /*3900*/  UIADD3 UR8, UPT, UPT, UR8, 0x1d0, URZ ;  /* 0x000001d008087890 */ /* 0x000fe2000fffe0ff */
[----:B------:R-:W-:Y:S01]  /*3910*/  SHF.L.U32 R5, R10, 0x1f, RZ ;  /* 0x0000001f0a057819 */ /* 0x000fe200000006ff */
[----:B------:R1:W-:Y:S01]  /*3920*/  @!P2 SYNCS.ARRIVE.TRANS64.RED RZ, [R3+URZ], R4 ;  /* 0x0000000403ffa9a7 */ /* 0x0003e200080004ff */
[----:B------:R-:W-:Y:S01]  /*3930*/  UIADD3 UR4, UPT, UPT, UR5, 0x1, URZ ;  /* 0x0000000105047890 */ /* 0x000fe2000fffe0ff */
[----:B------:R-:W-:-:S03]  /*3940*/  VIADD R8, R8, 0x1 ;  /* 0x0000000108087836 */ /* 0x000fc60000000000 */
[----:B------:R-:W-:Y:S02]  /*3950*/  UISETP.NE.AND UP0, UPT, UR4, 0x2, UPT ;  /* 0x000000020400788c */ /* 0x000fe4000bf05270 */
[----:B------:R-:W-:Y:S06]  /*3960*/  UGETNEXTWORKID.BROADCAST [UR8], [UR9] ;  /* 0x00000000080073ca */ /* 0x000fec0008000100 */
[----:B------:R-:W-:Y:S01]  /*3970*/  USEL UR7, URZ, 0x1, UP0 ;  /* 0x00000001ff077887 */ /* 0x000fe20008000000 */
[----:B------:R-:W-:Y:S01]  /*3980*/  ISETP.NE.AND P0, PT, R8, 0x2, PT ;  /* 0x000000020800780c */ /* 0x000fe20003f05270 */
[----:B------:R-:W-:Y:S01]  /*3990*/  USEL UR5, UR4, URZ, UP0 ;  /* 0x000000ff04057287 */ /* 0x000fe20008000000 */
[----:B------:R-:W2:Y:S03]  /*39a0*/  SYNCS.PHASECHK.TRANS64.TRYWAIT P1, [R2+URZ+0x140], R5 ;  /* 0x00014005020075a7 */ /* 0x000ea600080211ff */
[----:B------:R-:W-:Y:S01]  /*39b0*/  LOP3.LUT R12, R12, UR7, RZ, 0x3c, !PT ;  /* 0x000000070c0c7c12 */ /* 0x000fe2000f8e3cff */
[----:B-12---:R-:W-:Y:S07]  /*39c0*/  @!P1 BRA `(.L_x_63) ;  /* 0x0000005400f09947 */ /* 0x006fee0003800000 */
.L_x_183:
[C---:B------:R-:W-:Y:S01]  /*39d0*/  LEA R4, R11.reuse, UR6, 0x4 ;  /* 0x000000060b047c11 */ /* 0x040fe2000f8e20ff */
[----:B-1----:R-:W-:Y:S01]  /*39e0*/  VIADD R2, R2, 0x150 ;  /* 0x0000015002027836 */ /* 0x002fe20000000000 */
[----:B------:R-:W-:Y:S01]  /*39f0*/  SEL R8, R8, RZ, P0 ;  /* 0x000000ff08087207 */ /* 0x000fe20000000000 */
[----:B------:R-:W-:-:S03]  /*3a00*/  VIADD R11, R11, 0x1 ;  /* 0x000000010b0b7836 */ /* 0x000fc60000000000 */
[----:B------:R-:W1:Y:S01]  /*3a10*/  LDS.128 R4, [R4+0x1d0] ;  /* 0x0001d00004047984 */ /* 0x000e620000000c00 */
[----:B------:R-:W-:Y:S02]  /*3a20*/  PRMT R2, RZ, 0x654, R2 ;  /* 0x00000654ff027816 */ /* 0x000fe40000000002 */
[C---:B------:R-:W-:Y:S01]  /*3a30*/  ISETP.NE.AND P1, PT, R11.reuse, 0x2, PT ;  /* 0x000000020b00780c */ /* 0x040fe20003f25270 */
[----:B------:R-:W-:Y:S01]  /*3a40*/  @!PT LDS RZ, [RZ] ;  /* 0x00000000fffff984 */ /* 0x000fe20000000800 */
[----:B------:R-:W-:Y:S01]  /*3a50*/  @!PT LDS RZ, [RZ] ;  /* 0x00000000fffff984 */ /* 0x000fe20000000800 */
[----:B------:R-:W-:Y:S01]  /*3a60*/  @!PT LDS RZ, [RZ] ;  /* 0x00000000fffff984 */ /* 0x000fe20000000800 */
[----:B------:R-:W-:Y:S01]  /*3a70*/  @!PT LDS RZ, [RZ] ;  /* 0x00000000fffff984 */ /* 0x000fe20000000800 */
[----:B------:R2:W-:Y:S06]  /*3a80*/  MEMBAR.ALL.CTA ;  /* 0x0000000000007992 */ /* 0x0005ec0000008000 */
[----:B--2---:R-:W2:Y:S01]  /*3a90*/  FENCE.VIEW.ASYNC.S ;  /* 0x00000000000073c6 */ /* 0x004ea20000000000 */
[----:B------:R-:W-:Y:S01]  /*3aa0*/  SEL R11, R11, RZ, P1 ;  /* 0x000000ff0b0b7207 */ /* 0x000fe20000800000 */
[----:B--2---:R2:W-:Y:S01]  /*3ab0*/  SYNCS.ARRIVE.TRANS64.RED.A1T0 RZ, [R2+URZ], RZ ;  /* 0x000000ff02ff79a7 */ /* 0x0045e200081004ff */
[----:B-1----:R-:W-:-:S02]  /*3ac0*/  LOP3.LUT P3, RZ, R6, 0x1, RZ, 0xc0, !PT ;  /* 0x0000000106ff7812 */ /* 0x002fc4000786c0ff */
[----:B------:R-:W-:-:S04]  /*3ad0*/  SEL R5, RZ, 0x1, P1 ;  /* 0x00000001ff057807 */ /* 0x000fc80000800000 */
[----:B------:R-:W-:Y:S02]  /*3ae0*/  LOP3.LUT R10, R10, R5, RZ, 0x3c, !PT ;  /* 0x000000050a0a7212 */ /* 0x000fe400078e3cff */
[----:B--2---:R-:W-:-:S04]  /*3af0*/  SEL R2, RZ, 0x1, P0 ;  /* 0x00000001ff027807 */ /* 0x004fc80000000000 */
[----:B------:R-:W-:Y:S01]  /*3b00*/  LOP3.LUT R9, R9, R2, RZ, 0x3c, !PT ;  /* 0x0000000209097212 */ /* 0x000fe200078e3cff */
[----:B------:R-:W-:Y:S06]  /*3b10*/  @P3 BRA `(.L_x_64) ;  /* 0xfffffffc002c3947 */ /* 0x000fec000383ffff */
[----:B------:R-:W-:Y:S01]  /*3b20*/  ULEA UR4, UR5, UR6, 0x3 ;  /* 0x0000000605047291 */ /* 0x000fe2000f8e18ff */
[----:B------:R-:W-:-:S08]  /*3b30*/  SHF.L.U32 R3, R12, 0x1f, RZ ;  /* 0x0000001f0c037819 */ /* 0x000fd000000006ff */
[----:B------:R-:W1:Y:S02]  /*3b40*/  SYNCS.PHASECHK.TRANS64 P0, [UR4+0x150], R3 ;  /* 0x00015003ff0075a7 */ /* 0x000e640008001004 */
[----:B-1----:R-:W-:Y:S05]  /*3b50*/  @P0 BRA `(.L_x_65) ;  /* 0x0000000000080947 */ /* 0x002fea0003800000 */
[----:B------:R-:W1:Y:S02]  /*3b60*/  SYNCS.PHASECHK.TRANS64.TRYWAIT P0, [UR4+0x150], R3 ;  /* 0x00015003ff0075a7 */ /* 0x000e640008001104 */
[----:B-1----:R-:W-:Y:S05]  /*3b70*/  @!P0 BRA `(.L_x_66) ;  /* 0x0000005400988947 */ /* 0x002fea0003800000 */
.L_x_65:
[----:B------:R-:W-:-:S04]  /*3b80*/  UIADD3 UR7, UPT, UPT, UR5, 0x1, URZ ;  /* 0x0000000105077890 */ /* 0x000fc8000fffe0ff */
[----:B------:R-:W-:-:S04]  /*3b90*/  UISETP.NE.AND UP0, UPT, UR7, 0x2, UPT ;  /* 0x000000020700788c */ /* 0x000fc8000bf05270 */
[----:B------:R-:W-:Y:S02]  /*3ba0*/  USEL UR8, URZ, 0x1, UP0 ;  /* 0x00000001ff087887 */ /* 0x000fe40008000000 */
[----:B------:R-:W-:-:S04]  /*3bb0*/  USEL UR7, UR7, URZ, UP0 ;  /* 0x000000ff07077287 */ /* 0x000fc80008000000 */
[----:B------:R-:W-:Y:S01]  /*3bc0*/  ULEA UR7, UR7, UR6, 0x3 ;  /* 0x0000000607077291 */ /* 0x000fe2000f8e18ff */
[----:B-1----:R-:W-:-:S04]  /*3bd0*/  LOP3.LUT R3, R12, UR8, RZ, 0x3c, !PT ;  /* 0x000000080c037c12 */ /* 0x002fc8000f8e3cff */
[----:B------:R-:W-:-:S04]  /*3be0*/  SHF.L.U32 R0, R3, 0x1f, RZ ;  /* 0x0000001f03007819 */ /* 0x000fc800000006ff */
[----:B------:R-:W1:Y:S02]  /*3bf0*/  SYNCS.PHASECHK.TRANS64 P0, [UR7+0x150], R0 ;  /* 0x00015000ff0075a7 */ /* 0x000e640008001007 */
[----:B-1----:R-:W-:Y:S05]  /*3c00*/  @P0 EXIT ;  /* 0x000000000000094d */ /* 0x002fea0003800000 */
[----:B------:R-:W-:Y:S02]  /*3c10*/  SHF.L.U32 R3, R3, 0x1f, RZ ;  /* 0x0000001f03037819 */ /* 0x000fe400000006ff */
[----:B------:R-:W-:-:S07]  /*3c20*/  MOV R0, UR7 ;  /* 0x0000000700007c02 */ /* 0x000fce0008000f00 */
.L_x_67:
[----:B-1----:R1:W2:Y:S02]  /*3c30*/  SYNCS.PHASECHK.TRANS64.TRYWAIT P0, [R0+URZ+0x150], R3 ;  /* 0x00015003000075a7 */ /* 0x0022a400080011ff */
[----:B--2---:R-:W-:Y:S05]  /*3c40*/  @!P0 NANOSLEEP.SYNCS 0x989680 ;  /* 0x009896800000895d */ /* 0x004fea0003900000 */
[----:B------:R-:W2:Y:S02]  /*3c50*/  @!P0 SYNCS.PHASECHK.TRANS64 P0, [R0+URZ+0x150], R3 ;  /* 0x00015003000085a7 */ /* 0x000ea400080010ff */
[----:B--2---:R-:W-:Y:S05]  /*3c60*/  @P0 EXIT ;  /* 0x000000000000094d */ /* 0x004fea0003800000 */
[----:B------:R-:W-:Y:S05]  /*3c70*/  BRA `(.L_x_67) ;  /* 0xfffffffc00ec7947 */ /* 0x000fea000383ffff */
.L_x_60:
[----:B------:R-:W-:Y:S05]  /*3c80*/  BRA.U UP4, `(.L_x_68) ;  /* 0x0000001104dc7547 */ /* 0x000fea000b800000 */
[----:B------:R-:W1:Y:S01]  /*3c90*/  S2UR UR7, SR_CgaCtaId ;  /* 0x00000000000779c3 */ /* 0x000e620000008800 */
[----:B------:R-:W-:Y:S01]  /*3ca0*/  UMOV UR4, 0x40 ;  /* 0x0000004000047882 */ /* 0x000fe20000000000 */
[----:B------:R-:W-:Y:S01]  /*3cb0*/  NOP ;  /* 0x0000000000007918 */ /* 0x000fe20000000000 */
[----:B------:R-:W-:Y:S01]  /*3cc0*/  UMOV UR6, 0x400 ;  /* 0x0000040000067882 */ /* 0x000fe20000000000 */
[----:B-1----:R-:W-:Y:S02]  /*3cd0*/  ULEA UR5, UR7, UR4, 0x18 ;  /* 0x0000000407057291 */ /* 0x002fe4000f8ec0ff */
[----:B------:R-:W-:-:S07]  /*3ce0*/  ULEA UR6, UR7, UR6, 0x18 ;  /* 0x0000000607067291 */ /* 0x000fce000f8ec0ff */
[----:B------:R-:W1:Y:S02]  /*3cf0*/  LDS.U8 R0, [UR5+0x1c] ;  /* 0x00001c05ff007984 */ /* 0x000e640008000000 */
[----:B-1----:R-:W-:-:S13]  /*3d00*/  ISETP.NE.AND P0, PT, R0, RZ, PT ;  /* 0x000000ff0000720c */ /* 0x002fda0003f05270 */
[----:B------:R-:W-:Y:S05]  /*3d10*/  @P0 BRA `(.L_x_69) ;  /* 0x0000000400080947 */ /* 0x000fea0003800000 */
[----:B------:R-:W-:Y:S02]  /*3d20*/  UISETP.NE.U32.AND UP1, UPT, UR46, 0x1, UPT ;  /* 0x000000012e00788c */ /* 0x000fe4000bf25070 */
[----:B------:R-:W-:-:S07]  /*3d30*/  UIADD3 UR7, UPT, UPT, UR5, 0x8, URZ ;  /* 0x0000000805077890 */ /* 0x000fce000fffe0ff */
[----:B------:R-:W-:Y:S05]  /*3d40*/  BRA.U !UP1, `(.L_x_70) ;  /* 0x00000001099c7547 */ /* 0x000fea000b800000 */
[----:B------:R-:W-:Y:S01]  /*3d50*/  ELECT P0, URZ, PT ;  /* 0x0000000000ff782f */ /* 0x000fe20003800000 */
[----:B------:R-:W-:-:S12]  /*3d60*/  BSSY B0, `(.L_x_70) ;  /* 0x0000025000007945 */ /* 0x000fd80003800000 */
[----:B------:R-:W-:Y:S05]  /*3d70*/  @!P0 BRA `(.L_x_71) ;  /* 0x00000000008c8947 */ /* 0x000fea0003800000 */
[----:B------:R-:W-:-:S05]  /*3d80*/  UMOV UR4, 0x10 ;  /* 0x0000001000047882 */ /* 0x000fca0000000000 */
[----:B------:R-:W-:Y:S04]  /*3d90*/  DEPBAR.LE SB1, 0x36 ;  /* 0x00009d800000791a */ /* 0x000fe80000000000 */
[----:B------:R-:W1:Y:S02]  /*3da0*/  UTCATOMSWS.2CTA.FIND_AND_SET.ALIGN UP0, UR4, UR4 ;  /* 0x00000004000475e3 */ /* 0x000e640008200800 */
[----:B-1----:R-:W-:Y:S01]  /*3db0*/  MOV R11, UR4 ;  /* 0x00000004000b7c02 */ /* 0x002fe20008000f00 */
[----:B------:R-:W-:Y:S06]  /*3dc0*/  BRA.U UP0, `(.L_x_72) ;  /* 0x0000000100187547 */ /* 0x000fec000b800000 */
.L_x_73:
[----:B------:R-:W-:Y:S05]  /*3dd0*/  NANOSLEEP 0x64 ;  /* 0x000000640000795d */ /* 0x000fea0003800000 */
[----:B------:R-:W-:-:S05]  /*3de0*/  UMOV UR4, 0x10 ;  /* 0x0000001000047882 */ /* 0x000fca0000000000 */
[----:B------:R-:W-:Y:S04]  /*3df0*/  DEPBAR.LE SB1, 0x36 ;  /* 0x00009d800000791a */ /* 0x000fe80000000000 */
[----:B------:R-:W1:Y:S02]  /*3e00*/  UTCATOMSWS.2CTA.FIND_AND_SET.ALIGN UP0, UR4, UR4 ;  /* 0x00000004000475e3 */ /* 0x000e640008200800 */
[----:B-1----:R-:W-:Y:S01]  /*3e10*/  MOV R11, UR4 ;  /* 0x00000004000b7c02 */ /* 0x002fe20008000f00 */
[----:B------:R-:W-:Y:S05]  /*3e20*/  BRA.U !UP0, `(.L_x_73) ;  /* 0xfffffffd08e87547 */ /* 0x000fea000b83ffff */
.L_x_72:
[----:B------:R-:W1:Y:S01]  /*3e30*/  LDS R7, [UR5+0x10] ;  /* 0x00001005ff077984 */ /* 0x000e620008000800 */
[----:B------:R-:W-:Y:S01]  /*3e40*/  IMAD.U32 R5, RZ, RZ, UR6 ;  /* 0x00000006ff057e24 */ /* 0x000fe2000f8e00ff */
[----:B------:R-:W-:-:S03]  /*3e50*/  MOV R4, UR45 ;  /* 0x0000002d00047c02 */ /* 0x000fc60008000f00 */
[----:B------:R-:W-:Y:S01]  /*3e60*/  VIADD R5, R5, 0x1f0 ;  /* 0x000001f005057836 */ /* 0x000fe20000000000 */
[----:B-1----:R-:W-:-:S04]  /*3e70*/  SHF.L.U32 R7, R7, 0x1f, RZ ;  /* 0x0000001f07077819 */ /* 0x002fc800000006ff */
[----:B------:R-:W1:Y:S02]  /*3e80*/  SYNCS.PHASECHK.TRANS64.TRYWAIT P0, [UR5+0x8], R7 ;  /* 0x00000807ff0075a7 */ /* 0x000e640008001105 */
[----:B-1----:R-:W-:Y:S05]  /*3e90*/  @P0 BRA `(.L_x_74) ;  /* 0x0000000000080947 */ /* 0x002fea0003800000 */
[----:B------:R-:W1:Y:S02]  /*3ea0*/  SYNCS.PHASECHK.TRANS64.TRYWAIT P0, [UR5+0x8], R7 ;  /* 0x00000807ff0075a7 */ /* 0x000e640008001105 */
[----:B-1----:R-:W-:Y:S05]  /*3eb0*/  @!P0 BRA `(.L_x_75) ;  /* 0x0000005000e08947 */ /* 0x002fea0003800000 */
.L_x_74:
[----:B-1----:R-:W-:Y:S01]  /*3ec0*/  HFMA2 R0, -RZ, RZ, 0, 5.9604644775390625e-08 ;  /* 0x00000001ff007431 */ /* 0x002fe200000001ff */
[----:B------:R-:W-:Y:S01]  /*3ed0*/  UPRMT UR4, UR45, 0x654, UR7 ;  /* 0x000006542d047896 */ /* 0x000fe20008000007 */
[----:B------:R-:W-:Y:S01]  /*3ee0*/  IMAD.MOV.U32 R8, RZ, RZ, 0xffff ;  /* 0x0000ffffff087424 */ /* 0x000fe200078e00ff */
[----:B------:R-:W-:Y:S01]  /*3ef0*/  PRMT R4, R4, 0x654, R5 ;  /* 0x0000065404047816 */ /* 0x000fe20000000005 */
[----:B------:R-:W-:Y:S02]  /*3f00*/  IMAD.MOV.U32 R6, RZ, RZ, 0x4 ;  /* 0x00000004ff067424 */ /* 0x000fe400078e00ff */
[----:B------:R-:W-:Y:S01]  /*3f10*/  IMAD.SHL.U32 R9, R11, 0x20, RZ ;  /* 0x000000200b097824 */ /* 0x000fe200078e00ff */
[----:B------:R-:W-:Y:S02]  /*3f20*/  MOV R5, UR4 ;  /* 0x0000000400057c02 */ /* 0x000fe40008000f00 */
[-C--:B------:R-:W-:Y:S01]  /*3f30*/  SHF.L.U32 R8, R8, R11.reuse, RZ ;  /* 0x0000000b08087219 */ /* 0x080fe200000006ff */
[----:B------:R1:W-:Y:S01]  /*3f40*/  SYNCS.ARRIVE.TRANS64.RED RZ, [UR4], R6 ;  /* 0x00000006ffff79a7 */ /* 0x0003e20008000404 */
[----:B------:R-:W-:Y:S01]  /*3f50*/  SHF.L.U32 R7, R0, R11, RZ ;  /* 0x0000000b00077219 */ /* 0x000fe200000006ff */
[----:B------:R1:W-:Y:S04]  /*3f60*/  STS [UR6+0x1f0], R9 ;  /* 0x0001f009ff007988 */ /* 0x0003e80008000806 */
[----:B------:R1:W-:Y:S04]  /*3f70*/  STAS [R4.64], R11 ;  /* 0x0000000b04007dbd */ /* 0x0003e8000c0008ff */
[----:B------:R1:W-:Y:S04]  /*3f80*/  ATOMS.OR RZ, [UR5+0x14], R8 ;  /* 0x00001408ffff798c */ /* 0x0003e8000b000005 */
[----:B------:R1:W-:Y:S04]  /*3f90*/  ATOMS.OR RZ, [UR5+0x18], R7 ;  /* 0x00001807ffff798c */ /* 0x0003e8000b000005 */
[----:B------:R1:W-:Y:S02]  /*3fa0*/  ATOMS.XOR RZ, [UR5+0x10], R0 ;  /* 0x00001000ffff798c */ /* 0x0003e4000b800005 */
.L_x_71:
[----:B------:R-:W-:Y:S05]  /*3fb0*/  BSYNC B0 ;  /* 0x0000000000007941 */ /* 0x000fea0003800000 */
.L_x_70:
[----:B------:R-:W-:Y:S05]  /*3fc0*/  BRA.U UP1, `(.L_x_76) ;  /* 0x00000001016c7547 */ /* 0x000fea000b800000 */
[----:B------:R-:W-:-:S03]  /*3fd0*/  UMOV UR4, 0xffffffff ;  /* 0xffffffff00047882 */ /* 0x000fc60000000000 */
[----:B------:R-:W-:Y:S05]  /*3fe0*/  BRA.DIV UR4, `(.L_x_77) ;  /* 0x0000005204ac7947 */ /* 0x000fea000b800000 */
[----:B------:R-:W-:-:S13]  /*3ff0*/  ELECT P0, URZ, PT ;  /* 0x0000000000ff782f */ /* 0x000fda0003800000 */
.L_x_187:
[----:B------:R-:W-:Y:S05]  /*4000*/  @!P0 BRA `(.L_x_76) ;  /* 0x00000000005c8947 */ /* 0x000fea0003800000 */
[----:B-1----:R-:W1:Y:S02]  /*4010*/  LDS R5, [UR5+0x10] ;  /* 0x00001005ff057984 */ /* 0x002e640008000800 */
[----:B-1----:R-:W-:-:S04]  /*4020*/  SHF.L.U32 R5, R5, 0x1f, RZ ;  /* 0x0000001f05057819 */ /* 0x002fc800000006ff */
[----:B------:R-:W1:Y:S02]  /*4030*/  SYNCS.PHASECHK.TRANS64.TRYWAIT P0, [UR5+0x8], R5 ;  /* 0x00000805ff0075a7 */ /* 0x000e640008001105 */
[----:B-1----:R-:W-:Y:S05]  /*4040*/  @P0 BRA `(.L_x_78) ;  /* 0x0000000000080947 */ /* 0x002fea0003800000 */
[----:B------:R-:W1:Y:S02]  /*4050*/  SYNCS.PHASECHK.TRANS64.TRYWAIT P0, [UR5+0x8], R5 ;  /* 0x00000805ff0075a7 */ /* 0x000e640008001105 */
[----:B-1----:R-:W-:Y:S05]  /*4060*/  @!P0 BRA `(.L_x_79) ;  /* 0x0000005000b08947 */ /* 0x002fea0003800000 */
.L_x_78:
[----:B------:R-:W2:Y:S01]  /*4070*/  LDS R7, [UR6+0x1f0] ;  /* 0x0001f006ff077984 */ /* 0x000ea20008000800 */
[----:B-1----:R-:W-:Y:S02]  /*4080*/  HFMA2 R0, -RZ, RZ, 0, 5.9604644775390625e-08 ;  /* 0x00000001ff007431 */ /* 0x002fe400000001ff */
[----:B------:R-:W-:Y:S01]  /*4090*/  IMAD.MOV.U32 R4, RZ, RZ, 0xffff ;  /* 0x0000ffffff047424 */ /* 0x000fe200078e00ff */
[----:B------:R-:W-:Y:S01]  /*40a0*/  UPRMT UR4, UR45, 0x654, UR7 ;  /* 0x000006542d047896 */ /* 0x000fe20008000007 */
[----:B--2---:R-:W-:-:S03]  /*40b0*/  IMAD.SHL.U32 R5, R7, 0x20, RZ ;  /* 0x0000002007057824 */ /* 0x004fc600078e00ff */
[-C--:B------:R-:W-:Y:S02]  /*40c0*/  SHF.L.U32 R4, R4, R7.reuse, RZ ;  /* 0x0000000704047219 */ /* 0x080fe400000006ff */
[----:B------:R-:W-:Y:S01]  /*40d0*/  SHF.L.U32 R7, R0, R7, RZ ;  /* 0x0000000700077219 */ /* 0x000fe200000006ff */
[----:B------:R2:W-:Y:S04]  /*40e0*/  STS [UR6+0x1f0], R5 ;  /* 0x0001f005ff007988 */ /* 0x0005e80008000806 */
[----:B------:R2:W-:Y:S04]  /*40f0*/  ATOMS.OR RZ, [UR5+0x14], R4 ;  /* 0x00001404ffff798c */ /* 0x0005e8000b000005 */
[----:B------:R2:W-:Y:S01]  /*4100*/  ATOMS.OR RZ, [UR5+0x18], R7 ;  /* 0x00001807ffff798c */ /* 0x0005e2000b000005 */
[----:B------:R-:W-:Y:S03]  /*4110*/  SYNCS.ARRIVE.TRANS64.RED.A1T0 RZ, [UR4], RZ ;  /* 0x000000ffffff79a7 */ /* 0x000fe60008100404 */
[----:B------:R2:W-:Y:S01]  /*4120*/  ATOMS.XOR RZ, [UR5+0x10], R0 ;  /* 0x00001000ffff798c */ /* 0x0005e2000b800005 */
[----:B------:R-:W-:Y:S05]  /*4130*/  BRA `(.L_x_76) ;  /* 0x0000000000107947 */ /* 0x000fea0003800000 */
.L_x_69:
[----:B------:R-:W-:Y:S02]  /*4140*/  MOV R0, 0xffffffff ;  /* 0xffffffff00007802 */ /* 0x000fe40000000f00 */
[----:B------:R-:W-:-:S03]  /*4150*/  MOV R4, 0x4180 ;  /* 0x0000418000047802 */ /* 0x000fc60000000f00 */
[----:B------:R1:W-:Y:S04]  /*4160*/  STS [UR6+0x1f0], R0 ;  /* 0x0001f000ff007988 */ /* 0x0003e80008000806 */
[----:B-1---5:R-:W-:Y:S05]  /*4170*/  CALL.REL.NOINC `($__internal_1_$__cuda_sm10x_tcgen05_guardrail_trap_phase_invalid_during_alloc) ;  /* 0x0000005800107944 */ /* 0x022fea0003c00000 */
.L_x_76:
[----:B------:R-:W-:Y:S05]  /*4180*/  WARPSYNC.ALL ;  /* 0x0000000000007948 */ /* 0x000fea0003800000 */
[----:B------:R-:W3:Y:S01]  /*4190*/  S2UR UR4, SR_CgaCtaId ;  /* 0x00000000000479c3 */ /* 0x000ee20000008800 */
[----:B------:R-:W-:Y:S01]  /*41a0*/  UMOV UR26, 0x400 ;  /* 0x00000400001a7882 */ /* 0x000fe20000000000 */
[----:B------:R-:W-:-:S06]  /*41b0*/  NOP ;  /* 0x0000000000007918 */ /* 0x000fcc0000000000 */
[----:B------:R-:W-:Y:S06]  /*41c0*/  BAR.ARV 0x6, 0xa0 ;  /* 0x0182800000007b1d */ /* 0x000fec0000002000 */
[----:B------:R-:W4:Y:S01]  /*41d0*/  LDCU UR6, c[0x0][0x38c] ;  /* 0x00007180ff0677ac */ /* 0x000f220008000800 */
[----:B------:R-:W-:Y:S01]  /*41e0*/  LOP3.LUT R3, R3, 0xffff, RZ, 0xc0, !PT ;  /* 0x0000ffff03037812 */ /* 0x000fe200078ec0ff */
[----:B-1----:R-:W-:Y:S01]  /*41f0*/  IMAD.MOV.U32 R9, RZ, RZ, 0x1 ;  /* 0x00000001ff097424 */ /* 0x002fe200078e00ff */
[----:B------:R-:W-:Y:S01]  /*4200*/  LOP3.LUT R2, R2, 0xffff, RZ, 0xc0, !PT ;  /* 0x0000ffff02027812 */ /* 0x000fe200078ec0ff */
[----:B------:R-:W-:Y:S01]  /*4210*/  IMAD.MOV.U32 R8, RZ, RZ, RZ ;  /* 0x000000ffff087224 */ /* 0x000fe200078e00ff */
[----:B------:R-:W-:Y:S01]  /*4220*/  R2UR UR28, R3 ;  /* 0x00000000031c72ca */ /* 0x000fe200000e0000 */
[----:B------:R-:W-:Y:S01]  /*4230*/  UMOV UR32, URZ ;  /* 0x000000ff00207c82 */ /* 0x000fe20008000000 */
[----:B------:R-:W-:-:S02]  /*4240*/  R2UR UR42, R2 ;  /* 0x00000000022a72ca */ /* 0x000fc400000e0000 */
[----:B------:R-:W-:Y:S01]  /*4250*/  CS2R R2, SRZ ;  /* 0x0000000000027805 */ /* 0x000fe2000001ff00 */
[----:B------:R-:W-:Y:S01]  /*4260*/  UMOV UR23, URZ ;  /* 0x000000ff00177c82 */ /* 0x000fe20008000000 */
[----:B---3--:R-:W-:Y:S01]  /*4270*/  ULEA UR26, UR4, UR26, 0x18 ;  /* 0x0000001a041a7291 */ /* 0x008fe2000f8ec0ff */
[----:B------:R-:W-:Y:S01]  /*4280*/  UMOV UR22, URZ ;  /* 0x000000ff00167c82 */ /* 0x000fe20008000000 */
[----:B------:R-:W-:Y:S02]  /*4290*/  UISETP.NE.AND UP3, UPT, UR46, URZ, UPT ;  /* 0x000000ff2e00728c */ /* 0x000fe4000bf65270 */
[----:B------:R-:W-:Y:S02]  /*42a0*/  UIADD3 UR5, UPT, UPT, UR26, 0x6400, URZ ;  /* 0x000064001a057890 */ /* 0x000fe4000fffe0ff */
[----:B------:R-:W-:-:S03]  /*42b0*/  UIADD3 UR4, UPT, UPT, UR26, 0x26400, URZ ;  /* 0x000264001a047890 */ /* 0x000fc6000fffe0ff */
[----:B--2---:R-:W1:Y:S01]  /*42c0*/  LDS R0, [UR26+0x1f0] ;  /* 0x0001f01aff007984 */ /* 0x004e620008000800 */
[----:B----4-:R-:W-:Y:S02]  /*42d0*/  UIADD3 UR6, UPT, UPT, UR6, 0x1f, URZ ;  /* 0x0000001f06067890 */ /* 0x010fe4000fffe0ff */
[----:B------:R-:W-:Y:S02]  /*42e0*/  USHF.R.U32.HI UR5, URZ, 0x4, UR5 ;  /* 0x00000004ff057899 */ /* 0x000fe40008011605 */
[----:B------:R-:W-:Y:S02]  /*42f0*/  USHF.R.S32.HI UR33, URZ, 0x1f, UR6 ;  /* 0x0000001fff217899 */ /* 0x000fe40008011406 */
[----:B------:R-:W-:Y:S02]  /*4300*/  USHF.R.U32.HI UR4, URZ, 0x4, UR4 ;  /* 0x00000004ff047899 */ /* 0x000fe40008011604 */
[----:B------:R-:W-:Y:S02]  /*4310*/  ULEA.HI UR33, UR33, UR6, URZ, 0x5 ;  /* 0x0000000621217291 */ /* 0x000fe4000f8f28ff */
[----:B------:R-:W-:-:S02]  /*4320*/  ULOP3.LUT UR5, UR5, 0x3fff, URZ, 0xc0, !UPT ;  /* 0x00003fff05057892 */ /* 0x000fc4000f8ec0ff */
[----:B------:R-:W-:Y:S02]  /*4330*/  USHF.R.S32.HI UR33, URZ, 0x5, UR33 ;  /* 0x00000005ff217899 */ /* 0x000fe40008011421 */
[----:B------:R-:W-:Y:S02]  /*4340*/  ULOP3.LUT UR30, UR4, 0x3fff, URZ, 0xc0, !UPT ;  /* 0x00003fff041e7892 */ /* 0x000fe4000f8ec0ff */
[----:B------:R-:W-:Y:S01]  /*4350*/  UISETP.LT.AND UP0, UPT, UR33, 0x1, UPT ;  /* 0x000000012100788c */ /* 0x000fe2000bf01270 */
[----:B------:R-:W-:Y:S01]  /*4360*/  UMOV UR40, 0x0 ;  /* 0x0000000000287882 */ /* 0x000fe20000000000 */
[----:B------:R-:W-:Y:S01]  /*4370*/  UMOV UR41, 0x8100910 ;  /* 0x0810091000297882 */ /* 0x000fe20000000000 */
[----:B------:R-:W-:Y:S02]  /*4380*/  ULOP3.LUT UR29, UR5, 0x10000, URZ, 0xfc, !UPT ;  /* 0x00010000051d7892 */ /* 0x000fe4000f8efcff */
[----:B------:R-:W-:Y:S02]  /*4390*/  ULOP3.LUT UR30, UR30, 0x10000, URZ, 0xfc, !UPT ;  /* 0x000100001e1e7892 */ /* 0x000fe4000f8efcff */
[----:B------:R-:W-:Y:S01]  /*43a0*/  USEL UR43, UR33, 0x1, !UP0 ;  /* 0x00000001212b7887 */ /* 0x000fe2000c000000 */
[----:B------:R-:W-:Y:S01]  /*43b0*/  UMOV UR38, 0x0 ;  /* 0x0000000000267882 */ /* 0x000fe20000000000 */
[----:B------:R-:W-:Y:S01]  /*43c0*/  UMOV UR39, 0x8100910 ;  /* 0x0810091000277882 */ /* 0x000fe20000000000 */
[----:B------:R-:W-:Y:S01]  /*43d0*/  UMOV UR36, 0x0 ;  /* 0x0000000000247882 */ /* 0x000fe20000000000 */
[----:B------:R-:W-:Y:S01]  /*43e0*/  UMOV UR37, 0x8100910 ;  /* 0x0810091000257882 */ /* 0x000fe20000000000 */
[----:B------:R-:W-:Y:S01]  /*43f0*/  UMOV UR34, 0x0 ;  /* 0x0000000000227882 */ /* 0x000fe20000000000 */
[----:B------:R-:W-:Y:S01]  /*4400*/  UMOV UR35, 0x8100910 ;  /* 0x0810091000237882 */ /* 0x000fe20000000000 */
[----:B-1----:R-:W-:-:S15]  /*4410*/  R2UR UR44, R0 ;  /* 0x00000000002c72ca */ /* 0x002fde00000e0000 */
.L_x_87:
[C---:B------:R-:W-:Y:S02]  /*4420*/  LEA R0, R8.reuse, UR26, 0x3 ;  /* 0x0000001a08007c11 */ /* 0x040fe4000f8e18ff */
[----:B------:R-:W-:Y:S02]  /*4430*/  SHF.L.U32 R5, R3, 0x1f, RZ ;  /* 0x0000001f03057819 */ /* 0x000fe400000006ff */
[----:B------:R-:W-:Y:S02]  /*4440*/  LEA R4, R8, UR26, 0x4 ;  /* 0x0000001a08047c11 */ /* 0x000fe4000f8e20ff */
[----:B------:R-:W1:Y:S02]  /*4450*/  SYNCS.PHASECHK.TRANS64.TRYWAIT P0, [R0+URZ+0x140], R5 ;  /* 0x00014005000075a7 */ /* 0x000e6400080011ff */
[----:B-1-3--:R-:W-:Y:S05]  /*4460*/  @!P0 BRA `(.L_x_80) ;  /* 0x0000004c00c88947 */ /* 0x00afea0003800000 */
.L_x_188:
[----:B-1----:R-:W1:Y:S01]  /*4470*/  LDS.128 R4, [R4+0x1d0] ;  /* 0x0001d00004047984 */ /* 0x002e620000000c00 */
[----:B------:R-:W-:Y:S02]  /*4480*/  VIADD R0, R0, 0x150 ;  /* 0x0000015000007836 */ /* 0x000fe40000000000 */
[----:B------:R-:W-:Y:S01]  /*4490*/  VIADD R8, R8, 0x1 ;  /* 0x0000000108087836 */ /* 0x000fe20000000000 */
[----:B------:R-:W-:Y:S01]  /*44a0*/  @!PT LDS RZ, [RZ] ;  /* 0x00000000fffff984 */ /* 0x000fe20000000800 */
[----:B------:R-:W-:Y:S01]  /*44b0*/  @!PT LDS RZ, [RZ] ;  /* 0x00000000fffff984 */ /* 0x000fe20000000800 */
[----:B------:R-:W-:Y:S01]  /*44c0*/  @!PT LDS RZ, [RZ] ;  /* 0x00000000fffff984 */ /* 0x000fe20000000800 */
[----:B------:R-:W-:Y:S01]  /*44d0*/  @!PT LDS RZ, [RZ] ;  /* 0x00000000fffff984 */ /* 0x000fe20000000800 */
[----:B------:R2:W-:Y:S06]  /*44e0*/  MEMBAR.ALL.CTA ;  /* 0x0000000000007992 */ /* 0x0005ec0000008000 */
[----:B--2---:R-:W2:Y:S01]  /*44f0*/  FENCE.VIEW.ASYNC.S ;  /* 0x00000000000073c6 */ /* 0x004ea20000000000 */
[----:B------:R-:W-:-:S04]  /*4500*/  PRMT R0, RZ, 0x654, R0 ;  /* 0x00000654ff007816 */ /* 0x000fc80000000000 */
[----:B--2---:R2:W-:Y:S01]  /*4510*/  SYNCS.ARRIVE.TRANS64.RED.A1T0 RZ, [R0+URZ], RZ ;  /* 0x000000ff00ff79a7 */ /* 0x0045e200081004ff */
[----:B-1----:R-:W-:Y:S01]  /*4520*/  LOP3.LUT P1, RZ, R6, 0x1, RZ, 0xc0, !PT ;  /* 0x0000000106ff7812 */ /* 0x002fe2000782c0ff */
[----:B--2---:R-:W-:-:S12]  /*4530*/  BRA.U UP3, `(.L_x_81) ;  /* 0x0000000503087547 */ /* 0x004fd8000b800000 */
[----:B------:R-:W1:Y:S01]  /*4540*/  LDCU UR4, c[0x0][0x38c] ;  /* 0x00007180ff0477ac */ /* 0x000e620008000800 */
[----:B------:R-:W-:Y:S02]  /*4550*/  PLOP3.LUT P2, PT, PT, PT, PT, 0x80, 0x8 ;  /* 0x000000000008781c */ /* 0x000fe40003f4f070 */
[----:B------:R-:W-:Y:S01]  /*4560*/  SHF.L.U32 R5, R9, 0x1f, RZ ;  /* 0x0000001f09057819 */ /* 0x000fe200000006ff */
[----:B------:R-:W-:Y:S02]  /*4570*/  ULEA UR31, UR32, UR26, 0x3 ;  /* 0x0000001a201f7291 */ /* 0x000fe4000f8e18ff */
[----:B------:R-:W-:Y:S02]  /*4580*/  ULEA UR11, UR32, UR44, 0x5 ;  /* 0x0000002c200b7291 */ /* 0x000fe4000f8e28ff */
[----:B-1----:R-:W-:-:S06]  /*4590*/  UISETP.GE.AND UP0, UPT, UR4, 0x1, UPT ;  /* 0x000000010400788c */ /* 0x002fcc000bf06270 */
[----:B------:R-:W-:-:S05]  /*45a0*/  PLOP3.LUT P0, PT, PT, PT, UP0, 0x80, 0x8 ;  /* 0x000000000008781c */ /* 0x000fca0003f0f008 */
[----:B------:R-:W-:-:S08]  /*45b0*/  @UP0 ULEA UR4, UR23, UR26, 0x3 ;  /* 0x0000001a17040291 */ /* 0x000fd0000f8e18ff */
[----:B------:R-:W-:-:S04]  /*45c0*/  @P0 SHF.L.U32 R0, R2, 0x1f, RZ ;  /* 0x0000001f02000819 */ /* 0x000fc800000006ff */
[----:B------:R1:W2:Y:S01]  /*45d0*/  @P0 SYNCS.PHASECHK.TRANS64.TRYWAIT P2, [UR4], R0 ;  /* 0x00000000ff0005a7 */ /* 0x0002a20008041104 */
[----:B------:R-:W3:Y:S02]  /*45e0*/  SYNCS.PHASECHK.TRANS64.TRYWAIT P0, [UR31+0x180], R5 ;  /* 0x00018005ff0075a7 */ /* 0x000ee4000800111f */
[----:B-123--:R-:W-:Y:S05]  /*45f0*/  @!P0 BRA `(.L_x_82) ;  /* 0x0000004c00788947 */ /* 0x00efea0003800000 */
.L_x_190:
[----:B------:R-:W-:Y:S01]  /*4600*/  UMOV UR27, UR22 ;  /* 0x00000016001b7c82 */ /* 0x000fe20008000000 */
[----:B------:R-:W-:Y:S05]  /*4610*/  BRA.U !UP0, `(.L_x_83) ;  /* 0x0000000108c07547 */ /* 0x000fea000b800000 */
[----:B------:R-:W-:Y:S02]  /*4620*/  UIADD3 UR27, UPT, UPT, UR43, UR22, URZ ;  /* 0x000000162b1b7290 */ /* 0x000fe4000fffe0ff */
[----:B------:R-:W-:Y:S01]  /*4630*/  UPLOP3.LUT UP2, UPT, UPT, UPT, UPT, 0x40, 0x4 ;  /* 0x000000000004789c */ /* 0x000fe20003f4e870 */
[----:B------:R-:W-:Y:S01]  /*4640*/  UMOV UR24, UR33 ;  /* 0x0000002100187c82 */ /* 0x000fe20008000000 */
[----:B------:R-:W-:-:S09]  /*4650*/  UMOV UR10, UR23 ;  /* 0x00000017000a7c82 */ /* 0x000fd20008000000 */
.L_x_86:
[----:B--2---:R-:W-:Y:S01]  /*4660*/  ULEA UR5, UR10, UR26, 0x3 ;  /* 0x0000001a0a057291 */ /* 0x004fe2000f8e18ff */
[----:B---3--:R-:W-:Y:S11]  /*4670*/  @P2 BRA `(.L_x_84) ;  /* 0x00000000000c2947 */ /* 0x008ff60003800000 */
[----:B-1----:R-:W-:Y:S04]  /*4680*/  SHF.L.U32 R5, R2, 0x1f, RZ ;  /* 0x0000001f02057819 */ /* 0x002fe800000006ff */
[----:B------:R-:W1:Y:S02]  /*4690*/  SYNCS.PHASECHK.TRANS64.TRYWAIT P0, [UR5], R5 ;  /* 0x00000005ff0075a7 */ /* 0x000e640008001105 */
[----:B-1----:R-:W-:Y:S05]  /*46a0*/  @!P0 BRA `(.L_x_85) ;  /* 0x0000004c00648947 */ /* 0x002fea0003800000 */
.L_x_84:
[----:B------:R-:W-:Y:S01]  /*46b0*/  UISETP.NE.AND UP0, UPT, UR24, 0x1, UPT ;  /* 0x000000011800788c */ /* 0x000fe2000bf05270 */
[----:B------:R-:W-:Y:S01]  /*46c0*/  PLOP3.LUT P2, PT, PT, PT, PT, 0x80, 0x8 ;  /* 0x000000000008781c */ /* 0x000fe20003f4f070 */
[----:B------:R-:W-:Y:S02]  /*46d0*/  UIADD3 UR4, UPT, UPT, UR10, 0x1, URZ ;  /* 0x000000010a047890 */ /* 0x000fe4000fffe0ff */
[----:B------:R-:W-:Y:S02]  /*46e0*/  UIADD3 UR25, UPT, UPT, UR5, 0x80, URZ ;  /* 0x0000008005197890 */ /* 0x000fe4000fffe0ff */
[----:B------:R-:W-:Y:S01]  /*46f0*/  UISETP.NE.AND UP1, UPT, UR4, 0x10, UPT ;  /* 0x000000100400788c */ /* 0x000fe2000bf25270 */
[----:B------:R-:W-:Y:S01]  /*4700*/  PLOP3.LUT P0, PT, PT, PT, UP0, 0x80, 0x8 ;  /* 0x000000000008781c */ /* 0x000fe20003f0f008 */
[----:B------:R-:W-:Y:S02]  /*4710*/  UIADD3 UR22, UPT, UPT, UR22, 0x1, URZ ;  /* 0x0000000116167890 */ /* 0x000fe4000fffe0ff */
[----:B------:R-:W-:Y:S02]  /*4720*/  USEL UR6, URZ, 0x1, UP1 ;  /* 0x00000001ff067887 */ /* 0x000fe40008800000 */
[----:B------:R-:W-:Y:S02]  /*4730*/  USEL UR23, UR4, URZ, UP1 ;  /* 0x000000ff04177287 */ /* 0x000fe40008800000 */
[----:B------:R-:W-:Y:S02]  /*4740*/  UIADD3 UR24, UPT, UPT, UR24, -0x1, URZ ;  /* 0xffffffff18187890 */ /* 0x000fe4000fffe0ff */
[----:B------:R-:W-:Y:S01]  /*4750*/  @UP0 ULEA UR4, UR23, UR26, 0x3 ;  /* 0x0000001a17040291 */ /* 0x000fe2000f8e18ff */
[----:B------:R-:W-:Y:S01]  /*4760*/  LOP3.LUT R2, R2, UR6, RZ, 0x3c, !PT ;  /* 0x0000000602027c12 */ /* 0x000fe2000f8e3cff */
[----:B------:R-:W-:Y:S02]  /*4770*/  ULEA UR6, UR10, UR30, 0x8 ;  /* 0x0000001e0a067291 */ /* 0x000fe4000f8e40ff */
[----:B------:R-:W-:Y:S01]  /*4780*/  UISETP.NE.AND UP0, UPT, UR22, UR27, UPT ;  /* 0x0000001b1600728c */ /* 0x000fe2000bf05270 */
[----:B-1----:R-:W-:Y:S01]  /*4790*/  @P0 SHF.L.U32 R0, R2, 0x1f, RZ ;  /* 0x0000001f02000819 */ /* 0x002fe200000006ff */
[----:B------:R-:W-:Y:S02]  /*47a0*/  UIADD3 UR20, UPT, UPT, UR6, 0x2, URZ ;  /* 0x0000000206147890 */ /* 0x000fe4000fffe0ff */
[----:B------:R-:W-:Y:S01]  /*47b0*/  UIADD3 UR16, UPT, UPT, UR6, 0x4, URZ ;  /* 0x0000000406107890 */ /* 0x000fe2000fffe0ff */
[----:B------:R2:W3:Y:S01]  /*47c0*/  @P0 SYNCS.PHASECHK.TRANS64.TRYWAIT P2, [UR4], R0 ;  /* 0x00000000ff0005a7 */ /* 0x0004e20008041104 */
[----:B------:R-:W-:Y:S02]  /*47d0*/  ULEA UR4, UR10, UR29, 0x9 ;  /* 0x0000001d0a047291 */ /* 0x000fe4000f8e48ff */
[----:B------:R-:W-:Y:S02]  /*47e0*/  UIADD3 UR12, UPT, UPT, UR6, 0x6, URZ ;  /* 0x00000006060c7890 */ /* 0x000fe4000fffe0ff */
[----:B------:R-:W-:Y:S02]  /*47f0*/  UIADD3 UR18, UPT, UPT, UR4, 0x2, URZ ;  /* 0x0000000204127890 */ /* 0x000fe4000fffe0ff */
[----:B------:R-:W-:Y:S02]  /*4800*/  UIADD3 UR14, UPT, UPT, UR4, 0x4, URZ ;  /* 0x00000004040e7890 */ /* 0x000fe4000fffe0ff */
[----:B------:R-:W-:Y:S01]  /*4810*/  UIADD3 UR8, UPT, UPT, UR4, 0x6, URZ ;  /* 0x0000000604087890 */ /* 0x000fe2000fffe0ff */
[----:B------:R-:W-:Y:S01]  /*4820*/  UMOV UR7, 0x40004040 ;  /* 0x4000404000077882 */ /* 0x000fe20000000000 */
[----:B------:R-:W-:Y:S01]  /*4830*/  UMOV UR5, 0x40004040 ;  /* 0x4000404000057882 */ /* 0x000fe20000000000 */
[----:B------:R-:W-:Y:S01]  /*4840*/  UMOV UR21, 0x40004040 ;  /* 0x4000404000157882 */ /* 0x000fe20000000000 */
[----:B------:R2:W-:Y:S01]  /*4850*/  UTCHMMA.2CTA gdesc[UR4], gdesc[UR6], tmem[UR11], tmem[UR40], idesc[UR41], UP2 ;  /* 0x00ff2806040075ea */ /* 0x0005e2000920000b */
[----:B------:R-:W-:Y:S01]  /*4860*/  UPLOP3.LUT UP2, UPT, UPT, UPT, UPT, 0x80, 0x8 ;  /* 0x000000000008789c */ /* 0x000fe20003f4f070 */
[----:B------:R-:W-:Y:S01]  /*4870*/  UMOV UR19, 0x40004040 ;  /* 0x4000404000137882 */ /* 0x000fe20000000000 */
[----:B------:R-:W-:Y:S01]  /*4880*/  UMOV UR17, 0x40004040 ;  /* 0x4000404000117882 */ /* 0x000fe20000000000 */
[----:B------:R2:W-:Y:S01]  /*4890*/  UTCHMMA.2CTA gdesc[UR18], gdesc[UR20], tmem[UR11], tmem[UR38], idesc[UR39], UPT ;  /* 0x00ff2614120075ea */ /* 0x0005e2000ba0000b */
[----:B------:R-:W-:Y:S01]  /*48a0*/  UMOV UR15, 0x40004040 ;  /* 0x40004040000f7882 */ /* 0x000fe20000000000 */
[----:B------:R-:W-:Y:S01]  /*48b0*/  UMOV UR13, 0x40004040 ;  /* 0x40004040000d7882 */ /* 0x000fe20000000000 */
[----:B------:R-:W-:Y:S01]  /*48c0*/  UMOV UR9, 0x40004040 ;  /* 0x4000404000097882 */ /* 0x000fe20000000000 */
[----:B------:R2:W-:Y:S01]  /*48d0*/  UTCHMMA.2CTA gdesc[UR14], gdesc[UR16], tmem[UR11], tmem[UR36], idesc[UR37], UPT ;  /* 0x00ff24100e0075ea */ /* 0x0005e2000ba0000b */
[----:B------:R2:W-:Y:S01]  /*48e0*/  UTCHMMA.2CTA gdesc[UR8], gdesc[UR12], tmem[UR11], tmem[UR34], idesc[UR35], UPT ;  /* 0x00ff220c080075ea */ /* 0x0005e2000ba0000b */
[----:B------:R2:W-:Y:S01]  /*48f0*/  UTCBAR.2CTA.MULTICAST [UR25], URZ, UR28 ;  /* 0x000000ff190073e9 */ /* 0x0005e2000820081c */
[----:B------:R-:W-:Y:S01]  /*4900*/  UMOV UR10, UR23 ;  /* 0x00000017000a7c82 */ /* 0x000fe20008000000 */
[----:B------:R-:W-:Y:S05]  /*4910*/  BRA.U UP0, `(.L_x_86) ;  /* 0xfffffffd00507547 */ /* 0x000fea000b83ffff */
.L_x_83:
[----:B--2---:R-:W-:Y:S01]  /*4920*/  UIADD3 UR4, UPT, UPT, UR31, 0x160, URZ ;  /* 0x000001601f047890 */ /* 0x004fe2000fffe0ff */
[----:B------:R-:W-:-:S08]  /*4930*/  UMOV UR22, UR27 ;  /* 0x0000001b00167c82 */ /* 0x000fd00008000000 */
[----:B------:R2:W-:Y:S01]  /*4940*/  UTCBAR.2CTA.MULTICAST [UR4], URZ, UR42 ;  /* 0x000000ff040073e9 */ /* 0x0005e2000820082a */
[----:B------:R-:W-:Y:S02]  /*4950*/  NOP ;  /* 0x0000000000007918 */ /* 0x000fe40000000000 */
.L_x_81:
[----:B--2---:R-:W-:Y:S01]  /*4960*/  UIADD3 UR4, UPT, UPT, UR32, 0x1, URZ ;  /* 0x0000000120047890 */ /* 0x004fe2000fffe0ff */
[----:B------:R-:W-:-:S03]  /*4970*/  ISETP.NE.AND P0, PT, R8, 0x2, PT ;  /* 0x000000020800780c */ /* 0x000fc60003f05270 */
[----:B------:R-:W-:Y:S01]  /*4980*/  UISETP.NE.AND UP0, UPT, UR4, 0x4, UPT ;  /* 0x000000040400788c */ /* 0x000fe2000bf05270 */
[----:B-1----:R-:W-:Y:S02]  /*4990*/  SEL R0, RZ, 0x1, P0 ;  /* 0x00000001ff007807 */ /* 0x002fe40000000000 */
[----:B------:R-:W-:Y:S01]  /*49a0*/  SEL R8, R8, RZ, P0 ;  /* 0x000000ff08087207 */ /* 0x000fe20000000000 */
[----:B------:R-:W-:Y:S01]  /*49b0*/  USEL UR5, URZ, 0x1, UP0 ;  /* 0x00000001ff057887 */ /* 0x000fe20008000000 */
[----:B------:R-:W-:Y:S01]  /*49c0*/  LOP3.LUT R3, R3, R0, RZ, 0x3c, !PT ;  /* 0x0000000003037212 */ /* 0x000fe200078e3cff */
[----:B------:R-:W-:-:S04]  /*49d0*/  USEL UR32, UR4, URZ, UP0 ;  /* 0x000000ff04207287 */ /* 0x000fc80008000000 */
[----:B------:R-:W-:Y:S01]  /*49e0*/  LOP3.LUT R9, R9, UR5, RZ, 0x3c, !PT ;  /* 0x0000000509097c12 */ /* 0x000fe2000f8e3cff */
[----:B------:R-:W-:Y:S07]  /*49f0*/  @P1 BRA `(.L_x_87) ;  /* 0xfffffff800881947 */ /* 0x000fee000383ffff */
[----:B------:R-:W1:Y:S01]  /*4a00*/  S2UR UR8, SR_CgaCtaId ;  /* 0x00000000000879c3 */ /* 0x000e620000008800 */
[----:B------:R-:W-:Y:S01]  /*4a10*/  ELECT P0, URZ, PT ;  /* 0x0000000000ff782f */ /* 0x000fe20003800000 */
[----:B------:R-:W-:Y:S01]  /*4a20*/  HFMA2 R0, -RZ, RZ, 0, 5.9604644775390625e-08 ;  /* 0x00000001ff007431 */ /* 0x000fe200000001ff */
[----:B------:R-:W-:-:S05]  /*4a30*/  UMOV UR4, 0x40 ;  /* 0x0000004000047882 */ /* 0x000fca0000000000 */
[----:B------:R-:W-:Y:S01]  /*4a40*/  UVIRTCOUNT.DEALLOC.SMPOOL 0x80 ;  /* 0x000000800000784c */ /* 0x000fe20000000000 */
[----:B------:R-:W-:Y:S02]  /*4a50*/  UISETP.NE.AND UP1, UPT, UR46, URZ, UPT ;  /* 0x000000ff2e00728c */ /* 0x000fe4000bf25270 */
[----:B-1----:R-:W-:-:S09]  /*4a60*/  ULEA UR8, UR8, UR4, 0x18 ;  /* 0x0000000408087291 */ /* 0x002fd2000f8ec0ff */
[----:B------:R1:W-:Y:S01]  /*4a70*/  @P0 STS.U8 [UR8+0x1c], R0 ;  /* 0x00001c00ff000988 */ /* 0x0003e20008000008 */
[----:B------:R-:W-:Y:S05]  /*4a80*/  BRA.U UP1, `(.L_x_88) ;  /* 0x0000000101a07547 */ /* 0x000fea000b800000 */
[----:B------:R-:W-:Y:S01]  /*4a90*/  UIADD3 UR7, UPT, UPT, UR26, 0x180, URZ ;  /* 0x000001801a077890 */ /* 0x000fe2000fffe0ff */
[----:B------:R-:W-:-:S03]  /*4aa0*/  SHF.L.U32 R3, R9, 0x1f, RZ ;  /* 0x0000001f09037819 */ /* 0x000fc600000006ff */
[----:B------:R-:W-:-:S09]  /*4ab0*/  ULEA UR4, UR32, UR7, 0x3 ;  /* 0x0000000720047291 */ /* 0x000fd2000f8e18ff */
[----:B------:R-:W2:Y:S02]  /*4ac0*/  SYNCS.PHASECHK.TRANS64.TRYWAIT P0, [UR4], R3 ;  /* 0x00000003ff0075a7 */ /* 0x000ea40008001104 */
[----:B--2---:R-:W-:Y:S05]  /*4ad0*/  @!P0 BRA `(.L_x_89) ;  /* 0x0000004800708947 */ /* 0x004fea0003800000 */
.L_x_193:
        /* <DEDUP_REMOVED lines=9> */
.L_x_195:
        /* <DEDUP_REMOVED lines=9> */
.L_x_197:
[----:B------:R-:W-:-:S04]  /*4c00*/  UIADD3 UR4, UPT, UPT, UR4, 0x1, URZ ;  /* 0x0000000104047890 */ /* 0x000fc8000fffe0ff */
[----:B------:R-:W-:-:S04]  /*4c10*/  UISETP.NE.AND UP0, UPT, UR4, 0x4, UPT ;  /* 0x000000040400788c */ /* 0x000fc8000bf05270 */
[----:B------:R-:W-:Y:S02]  /*4c20*/  USEL UR5, URZ, 0x1, UP0 ;  /* 0x00000001ff057887 */ /* 0x000fe40008000000 */
[----:B------:R-:W-:-:S04]  /*4c30*/  USEL UR4, UR4, URZ, UP0 ;  /* 0x000000ff04047287 */ /* 0x000fc80008000000 */
[----:B------:R-:W-:Y:S01]  /*4c40*/  ULEA UR4, UR4, UR7, 0x3 ;  /* 0x0000000704047291 */ /* 0x000fe2000f8e18ff */
[----:B-1----:R-:W-:-:S04]  /*4c50*/  LOP3.LUT R3, R2, UR5, RZ, 0x3c, !PT ;  /* 0x0000000502037c12 */ /* 0x002fc8000f8e3cff */
[----:B------:R-:W-:Y:S01]  /*4c60*/  SHF.L.U32 R3, R3, 0x1f, RZ ;  /* 0x0000001f03037819 */ /* 0x000fe200000006ff */
[----:B------:R-:W-:-:S04]  /*4c70*/  IMAD.U32 R0, RZ, RZ, UR4 ;  /* 0x00000004ff007e24 */ /* 0x000fc8000f8e00ff */
[----:B------:R1:W2:Y:S03]  /*4c80*/  SYNCS.PHASECHK.TRANS64.TRYWAIT P0, [R0+URZ], R3 ;  /* 0x00000003000075a7 */ /* 0x0002a600080011ff */
[----:B--2---:R-:W-:Y:S05]  /*4c90*/  @!P0 NANOSLEEP.SYNCS 0x989680 ;  /* 0x009896800000895d */ /* 0x004fea0003900000 */
[----:B------:R-:W2:Y:S02]  /*4ca0*/  @!P0 SYNCS.PHASECHK.TRANS64 P0, [R0+URZ], R3 ;  /* 0x00000003000085a7 */ /* 0x000ea400080010ff */
[----:B--2---:R-:W-:Y:S05]  /*4cb0*/  @P0 BRA `(.L_x_92) ;  /* 0x0000000000200947 */ /* 0x004fea0003800000 */
.L_x_93:
[----:B--2---:R2:W4:Y:S02]  /*4cc0*/  SYNCS.PHASECHK.TRANS64.TRYWAIT P0, [R0+URZ], R3 ;  /* 0x00000003000075a7 */ /* 0x00452400080011ff */
[----:B----4-:R-:W-:Y:S05]  /*4cd0*/  @!P0 NANOSLEEP.SYNCS 0x989680 ;  /* 0x009896800000895d */ /* 0x010fea0003900000 */
[----:B------:R-:W4:Y:S02]  /*4ce0*/  @!P0 SYNCS.PHASECHK.TRANS64 P0, [R0+URZ], R3 ;  /* 0x00000003000085a7 */ /* 0x000f2400080010ff */
[----:B----4-:R-:W-:Y:S05]  /*4cf0*/  @!P0 BRA `(.L_x_93) ;  /* 0xfffffffc00f08947 */ /* 0x010fea000383ffff */
[----:B------:R-:W-:Y:S05]  /*4d00*/  BRA `(.L_x_92) ;  /* 0x00000000000c7947 */ /* 0x000fea0003800000 */
.L_x_88:
[----:B------:R-:W-:-:S04]  /*4d10*/  UIADD3 UR4, UPT, UPT, UR26, 0x1c0, URZ ;  /* 0x000001c01a047890 */ /* 0x000fc8000fffe0ff */
[----:B------:R-:W-:-:S09]  /*4d20*/  UPRMT UR4, UR45, 0x654, UR4 ;  /* 0x000006542d047896 */ /* 0x000fd20008000004 */
[----:B------:R-:W-:Y:S03]  /*4d30*/  SYNCS.ARRIVE.TRANS64.RED.A1T0 RZ, [UR4], RZ ;  /* 0x000000ffffff79a7 */ /* 0x000fe60008100404 */
.L_x_92:
[----:B-12---:R-:W-:Y:S01]  /*4d40*/  SHF.L.U32 R3, RZ, 0x1f, RZ ;  /* 0x0000001fff037819 */ /* 0x006fe200000006ff */
[----:B------:R-:W-:Y:S01]  /*4d50*/  UIADD3 UR4, UPT, UPT, UR26, 0x1c0, URZ ;  /* 0x000001c01a047890 */ /* 0x000fe2000fffe0ff */
[----:B------:R-:W-:Y:S02]  /*4d60*/  PLOP3.LUT P0, PT, PT, PT, UP1, 0x80, 0x8 ;  /* 0x000000000008781c */ /* 0x000fe40003f0f018 */
[----:B------:R-:W1:Y:S02]  /*4d70*/  SYNCS.PHASECHK.TRANS64.TRYWAIT P1, [UR26+0x1c0], R3 ;  /* 0x0001c003ff0075a7 */ /* 0x000e64000802111a */
[----:B-1----:R-:W-:Y:S09]  /*4d80*/  @!P1 BRA `(.L_x_94) ;  /* 0x00000048000c9947 */ /* 0x002ff20003800000 */
.L_x_199:
[----:B------:R-:W-:Y:S01]  /*4d90*/  @!UP1 UPRMT UR4, UR45, 0x654, UR4 ;  /* 0x000006542d049896 */ /* 0x000fe20008000004 */
[----:B------:R-:W-:Y:S01]  /*4da0*/  UMOV UR5, 0xffff ;  /* 0x0000ffff00057882 */ /* 0x000fe20000000000 */
[----:B------:R-:W-:-:S07]  /*4db0*/  UMOV UR6, 0x1 ;  /* 0x0000000100067882 */ /* 0x000fce0000000000 */
[----:B------:R-:W-:Y:S01]  /*4dc0*/  @!P0 SYNCS.ARRIVE.TRANS64.RED.A1T0 RZ, [UR4], RZ ;  /* 0x000000ffffff89a7 */ /* 0x000fe20008100404 */
[----:B------:R-:W-:Y:S01]  /*4dd0*/  NOP ;  /* 0x0000000000007918 */ /* 0x000fe20000000000 */
[----:B-1----:R-:W1:Y:S01]  /*4de0*/  LDS R0, [UR8+0x14] ;  /* 0x00001408ff007984 */ /* 0x002e620008000800 */
[----:B------:R-:W-:-:S04]  /*4df0*/  ULOP3.LUT UR4, UR44, 0xffff, URZ, 0xc0, !UPT ;  /* 0x0000ffff2c047892 */ /* 0x000fc8000f8ec0ff */
[----:B------:R-:W-:-:S04]  /*4e00*/  USHF.R.U32.HI UR4, URZ, 0x5, UR4 ;  /* 0x00000005ff047899 */ /* 0x000fc80008011604 */
[----:B------:R-:W-:Y:S02]  /*4e10*/  USHF.L.U32 UR5, UR5, UR4, URZ ;  /* 0x0000000405057299 */ /* 0x000fe400080006ff */
[----:B------:R-:W-:-:S04]  /*4e20*/  USHF.L.U32 UR4, UR6, UR4, URZ ;  /* 0x0000000406047299 */ /* 0x000fc800080006ff */
[----:B-1----:R-:W-:-:S04]  /*4e30*/  LOP3.LUT R0, R0, UR5, RZ, 0xc0, !PT ;  /* 0x0000000500007c12 */ /* 0x002fc8000f8ec0ff */
[----:B------:R-:W-:-:S13]  /*4e40*/  ISETP.NE.AND P0, PT, R0, UR5, PT ;  /* 0x0000000500007c0c */ /* 0x000fda000bf05270 */
[----:B------:R-:W-:Y:S05]  /*4e50*/  @P0 BRA `(.L_x_95) ;  /* 0x0000000000580947 */ /* 0x000fea0003800000 */
[----:B------:R-:W1:Y:S02]  /*4e60*/  LDS R0, [UR8+0x18] ;  /* 0x00001808ff007984 */ /* 0x000e640008000800 */
[----:B-1----:R-:W-:-:S04]  /*4e70*/  LOP3.LUT R0, R0, UR4, RZ, 0xc0, !PT ;  /* 0x0000000400007c12 */ /* 0x002fc8000f8ec0ff */
[----:B------:R-:W-:-:S13]  /*4e80*/  ISETP.NE.AND P0, PT, R0, UR4, PT ;  /* 0x0000000400007c0c */ /* 0x000fda000bf05270 */
[----:B------:R-:W-:Y:S05]  /*4e90*/  @P0 BRA `(.L_x_96) ;  /* 0x00000000003c0947 */ /* 0x000fea0003800000 */
[----:B------:R-:W1:Y:S01]  /*4ea0*/  S2R R2, SR_LANEID ;  /* 0x0000000000027919 */ /* 0x000e620000000000 */
[----:B------:R-:W-:Y:S01]  /*4eb0*/  ULOP3.LUT UR5, URZ, UR5, URZ, 0x33, !UPT ;  /* 0x00000005ff057292 */ /* 0x000fe2000f8e33ff */
[----:B------:R-:W-:Y:S01]  /*4ec0*/  LOP3.LUT R4, RZ, UR4, RZ, 0x33, !PT ;  /* 0x00000004ff047c12 */ /* 0x000fe2000f8e33ff */
[----:B------:R-:W-:Y:S02]  /*4ed0*/  VOTEU.ANY UR4, UPT, PT ;  /* 0x0000000000047886 */ /* 0x000fe400038e0100 */
[----:B------:R-:W-:Y:S01]  /*4ee0*/  UFLO.U32 UR4, UR4 ;  /* 0x00000004000472bd */ /* 0x000fe200080e0000 */
[----:B------:R-:W2:Y:S01]  /*4ef0*/  REDUX UR6, R4 ;  /* 0x00000000040673c4 */ /* 0x000ea20000000000 */
[----:B------:R-:W-:-:S06]  /*4f00*/  IMAD.U32 R0, RZ, RZ, UR5 ;  /* 0x00000005ff007e24 */ /* 0x000fcc000f8e00ff */
[----:B------:R4:W-:Y:S01]  /*4f10*/  UTCATOMSWS.AND URZ, UR5 ;  /* 0x0000000500ff79e3 */ /* 0x0009e20008000000 */
[----:B------:R-:W3:Y:S01]  /*4f20*/  REDUX UR7, R0 ;  /* 0x00000000000773c4 */ /* 0x000ee20000000000 */
[----:B-1----:R-:W-:Y:S01]  /*4f30*/  ISETP.EQ.U32.AND P0, PT, R2, UR4, PT ;  /* 0x0000000402007c0c */ /* 0x002fe2000bf02070 */
[----:B--2---:R-:W-:Y:S01]  /*4f40*/  IMAD.U32 R2, RZ, RZ, UR6 ;  /* 0x00000006ff027e24 */ /* 0x004fe2000f8e00ff */
[----:B---3--:R-:W-:-:S11]  /*4f50*/  MOV R3, UR7 ;  /* 0x0000000700037c02 */ /* 0x008fd60008000f00 */
[----:B------:R4:W-:Y:S04]  /*4f60*/  @P0 ATOMS.AND RZ, [UR8+0x14], R3 ;  /* 0x00001403ffff098c */ /* 0x0009e8000a800008 */
[----:B------:R4:W-:Y:S01]  /*4f70*/  @P0 ATOMS.AND RZ, [UR8+0x18], R2 ;  /* 0x00001802ffff098c */ /* 0x0009e2000a800008 */
[----:B------:R-:W-:Y:S05]  /*4f80*/  BRA `(.L_x_97) ;  /* 0x0000000000147947 */ /* 0x000fea0003800000 */
.L_x_96:
[----:B------:R-:W-:Y:S02]  /*4f90*/  MOV R2, 0x4fb0 ;  /* 0x00004fb000027802 */ /* 0x000fe40000000f00 */
[----:B---3-5:R-:W-:Y:S05]  /*4fa0*/  CALL.REL.NOINC `($__internal_0_$__cuda_sm10x_tcgen05_guardrail_trap_col_being_dealloced_not_returned_by_alloc) ;  /* 0x0000004800787944 */ /* 0x028fea0003c00000 */
[----:B------:R-:W-:Y:S05]  /*4fb0*/  BRA `(.L_x_97) ;  /* 0x0000000000087947 */ /* 0x000fea0003800000 */
.L_x_95:
[----:B------:R-:W-:Y:S02]  /*4fc0*/  MOV R2, 0x4fe0 ;  /* 0x00004fe000027802 */ /* 0x000fe40000000f00 */
[----:B---3-5:R-:W-:Y:S05]  /*4fd0*/  CALL.REL.NOINC `($__internal_2_$__cuda_sm10x_tcgen05_guardrail_trap_unallocated_columns_being_dealloced) ;  /* 0x0000004800847944 */ /* 0x028fea0003c00000 */
.L_x_97:
[----:B------:R-:W-:Y:S01]  /*4fe0*/  NOP ;  /* 0x0000000000007918 */ /* 0x000fe20000000000 */
[----:B----4-:R-:W-:Y:S05]  /*4ff0*/  EXIT ;  /* 0x000000000000794d */ /* 0x010fea0003800000 */
.L_x_68:
[----:B------:R-:W-:-:S09]  /*5000*/  UISETP.NE.OR UP0, UPT, UR22, 0x3, !UP3 ;  /* 0x000000031600788c */ /* 0x000fd2000df05670 */
[----:B------:R-:W-:Y:S05]  /*5010*/  BRA.U UP0, `(.L_x_98) ;  /* 0x0000001100347547 */ /* 0x000fea000b800000 */
[----:B------:R-:W1:Y:S01]  /*5020*/  S2UR UR6, SR_CgaCtaId ;  /* 0x00000000000679c3 */ /* 0x000e620000008800 */
[----:B------:R-:W2:Y:S01]  /*5030*/  LDCU UR37, c[0x0][0x370] ;  /* 0x00006e00ff2577ac */ /* 0x000ea20008000800 */
[----:B------:R-:W-:Y:S02]  /*5040*/  HFMA2 R13, -RZ, RZ, 0, 0 ;  /* 0x00000000ff0d7431 */ /* 0x000fe400000001ff */
[----:B------:R-:W-:Y:S01]  /*5050*/  IMAD.MOV.U32 R15, RZ, RZ, 0x1 ;  /* 0x00000001ff0f7424 */ /* 0x000fe200078e00ff */
[----:B------:R-:W-:Y:S01]  /*5060*/  MOV R7, 0x2000 ;  /* 0x0000200000077802 */ /* 0x000fe20000000f00 */
[----:B------:R-:W2:Y:S01]  /*5070*/  LDCU.128 UR32, c[0x0][0xb10] ;  /* 0x00016200ff2077ac */ /* 0x000ea20008000c00 */
[----:B------:R-:W-:Y:S01]  /*5080*/  IMAD.MOV.U32 R14, RZ, RZ, RZ ;  /* 0x000000ffff0e7224 */ /* 0x000fe200078e00ff */
[----:B------:R-:W3:Y:S01]  /*5090*/  LDC.64 R16, c[0x0][0x348] ;  /* 0x0000d200ff107b82 */ /* 0x000ee20000000a00 */
[----:B------:R-:W4:Y:S01]  /*50a0*/  LDCU UR31, c[0x0][0x374] ;  /* 0x00006e80ff1f77ac */ /* 0x000f220008000800 */
[----:B------:R-:W4:Y:S06]  /*50b0*/  LDCU UR15, c[0x0][0xb0c] ;  /* 0x00016180ff0f77ac */ /* 0x000f2c0008000800 */
[----:B------:R-:W3:Y:S01]  /*50c0*/  LDC.64 R2, c[0x0][0x888] ;  /* 0x00022200ff027b82 */ /* 0x000ee20000000a00 */
[----:B------:R-:W4:Y:S01]  /*50d0*/  LDCU UR41, c[0x0][0xb20] ;  /* 0x00016400ff2977ac */ /* 0x000f220008000800 */
[----:B------:R-:W4:Y:S06]  /*50e0*/  LDCU UR4, c[0x0][0xb30] ;  /* 0x00016600ff0477ac */ /* 0x000f2c0008000800 */
[----:B------:R-:W3:Y:S01]  /*50f0*/  LDC.64 R4, c[0x0][0x890] ;  /* 0x00022400ff047b82 */ /* 0x000ee20000000a00 */
[----:B------:R-:W-:Y:S01]  /*5100*/  UMOV UR29, 0x400 ;  /* 0x00000400001d7882 */ /* 0x000fe20000000000 */
[----:B------:R-:W-:-:S02]  /*5110*/  UPLOP3.LUT UP3, UPT, UPT, UPT, UPT, 0x40, 0x4 ;  /* 0x000000000004789c */ /* 0x000fc40003f6e870 */
[----:B-1----:R-:W-:Y:S02]  /*5120*/  ULEA UR29, UR6, UR29, 0x18 ;  /* 0x0000001d061d7291 */ /* 0x002fe4000f8ec0ff */
[----:B--2---:R-:W-:Y:S02]  /*5130*/  UIMAD.WIDE.U32 UR6, UR37, UR32, URZ ;  /* 0x00000020250672a5 */ /* 0x004fe4000f8e00ff */
[----:B----4-:R-:W-:Y:S02]  /*5140*/  UIMAD.WIDE.U32 UR8, UR31, UR35, URZ ;  /* 0x000000231f0872a5 */ /* 0x010fe4000f8e00ff */
[----:B------:R-:W-:Y:S02]  /*5150*/  UISETP.GE.AND UP0, UPT, UR42, 0x1, UPT ;  /* 0x000000012a00788c */ /* 0x000fe4000bf06270 */
[----:B------:R-:W-:Y:S01]  /*5160*/  UISETP.NE.AND UP4, UPT, UR42, 0x1, UPT ;  /* 0x000000012a00788c */ /* 0x000fe2000bf85270 */
[----:B------:R-:W-:Y:S02]  /*5170*/  UMOV UR6, UR7 ;  /* 0x0000000700067c82 */ /* 0x000fe40008000000 */
[----:B------:R-:W-:Y:S01]  /*5180*/  UMOV UR38, UR9 ;  /* 0x0000000900267c82 */ /* 0x000fe20008000000 */
[----:B------:R-:W1:Y:S01]  /*5190*/  LDCU.64 UR22, c[0x0][0xb28] ;  /* 0x00016500ff1677ac */ /* 0x000e620008000a00 */
[----:B------:R-:W-:-:S02]  /*51a0*/  UISETP.NE.AND UP6, UPT, UR15, 0x1, UPT ;  /* 0x000000010f00788c */ /* 0x000fc4000bfc5270 */
[----:B------:R-:W-:Y:S02]  /*51b0*/  UISETP.NE.AND UP5, UPT, UR34, 0x1, UPT ;  /* 0x000000012200788c */ /* 0x000fe4000bfa5270 */
[----:B------:R-:W-:Y:S02]  /*51c0*/  USHF.R.U32.HI UR39, URZ, UR33, UR6 ;  /* 0x00000021ff277299 */ /* 0x000fe40008011606 */
[----:B------:R-:W-:Y:S02]  /*51d0*/  USHF.R.U32.HI UR38, URZ, UR41, UR38 ;  /* 0x00000029ff267299 */ /* 0x000fe40008011626 */
[----:B------:R-:W-:Y:S01]  /*51e0*/  UISETP.NE.AND UP2, UPT, UR4, 0x1, UPT ;  /* 0x000000010400788c */ /* 0x000fe2000bf45270 */
[----:B------:R-:W-:-:S10]  /*51f0*/  UMOV UR12, URZ ;  /* 0x000000ff000c7c82 */ /* 0x000fd40008000000 */
.L_x_107:
[C---:B------:R-:W-:Y:S02]  /*5200*/  LEA R12, R14.reuse, UR29, 0x3 ;  /* 0x0000001d0e0c7c11 */ /* 0x040fe4000f8e18ff */
[----:B------:R-:W-:Y:S02]  /*5210*/  SHF.L.U32 R9, R13, 0x1f, RZ ;  /* 0x0000001f0d097819 */ /* 0x000fe400000006ff */
[----:B------:R-:W-:Y:S02]  /*5220*/  LEA R10, R14, UR29, 0x4 ;  /* 0x0000001d0e0a7c11 */ /* 0x000fe4000f8e20ff */
[----:B------:R-:W2:Y:S02]  /*5230*/  SYNCS.PHASECHK.TRANS64.TRYWAIT P0, [R12+URZ+0x140], R9 ;  /* 0x000140090c0075a7 */ /* 0x000ea400080011ff */
[----:B--2-4-:R-:W-:Y:S05]  /*5240*/  @!P0 BRA `(.L_x_99) ;  /* 0x0000004000f48947 */ /* 0x014fea0003800000 */
.L_x_200:
[----:B--2---:R-:W2:Y:S01]  /*5250*/  LDS.128 R8, [R10+0x1d0] ;  /* 0x0001d0000a087984 */ /* 0x004ea20000000c00 */
[----:B------:R-:W-:Y:S01]  /*5260*/  UISETP.GE.AND UP0, UPT, UR42, 0x1, UPT ;  /* 0x000000012a00788c */ /* 0x000fe2000bf06270 */
[----:B------:R-:W-:Y:S01]  /*5270*/  @!PT LDS RZ, [RZ] ;  /* 0x00000000fffff984 */ /* 0x000fe20000000800 */
[----:B------:R-:W-:Y:S01]  /*5280*/  @!PT LDS RZ, [RZ] ;  /* 0x00000000fffff984 */ /* 0x000fe20000000800 */
[----:B------:R-:W-:Y:S01]  /*5290*/  @!PT LDS RZ, [RZ] ;  /* 0x00000000fffff984 */ /* 0x000fe20000000800 */
[----:B------:R-:W-:Y:S01]  /*52a0*/  @!PT LDS RZ, [RZ] ;  /* 0x00000000fffff984 */ /* 0x000fe20000000800 */
[----:B------:R4:W-:Y:S06]  /*52b0*/  MEMBAR.ALL.CTA ;  /* 0x0000000000007992 */ /* 0x0009ec0000008000 */
[----:B----4-:R-:W4:Y:S01]  /*52c0*/  FENCE.VIEW.ASYNC.S ;  /* 0x00000000000073c6 */ /* 0x010f220000000000 */
[----:B--2---:R-:W-:Y:S11]  /*52d0*/  LOP3.LUT P0, RZ, R10, 0x1, RZ, 0xc0, !PT ;  /* 0x000000010aff7812 */ /* 0x004ff6000780c0ff */
[----:B------:R-:W-:Y:S02]  /*52e0*/  @!UPT UIADD3 URZ, UPT, UPT, URZ, URZ, URZ ;  /* 0x000000fffffff290 */ /* 0x000fe4000fffe0ff */
[----:B----4-:R-:W-:Y:S01]  /*52f0*/  VOTEU.ANY UP1, P0 ;  /* 0x0000000000ff7886 */ /* 0x010fe20000020100 */
[----:B------:R-:W-:Y:S11]  /*5300*/  PLOP3.LUT P0, PT, PT, PT, UP1, 0x80, 0x8 ;  /* 0x000000000008781c */ /* 0x000ff60003f0f018 */
[----:B------:R-:W-:Y:S02]  /*5310*/  @!UPT UIADD3 URZ, UPT, UPT, URZ, URZ, URZ ;  /* 0x000000fffffff290 */ /* 0x000fe4000fffe0ff */
[----:B------:R-:W-:Y:S02]  /*5320*/  @P0 SHF.R.U32.HI R0, RZ, 0x10, R9 ;  /* 0x00000010ff000819 */ /* 0x000fe40000011609 */
[----:B------:R-:W-:Y:S02]  /*5330*/  @P0 MOV R6, R8 ;  /* 0x0000000800060202 */ /* 0x000fe40000000f00 */
[----:B------:R-:W-:Y:S01]  /*5340*/  @P0 R2UR UR4, R0 ;  /* 0x00000000000402ca */ /* 0x000fe200000e0000 */
[----:B------:R-:W-:Y:S01]  /*5350*/  VIADD R0, R12, 0x150 ;  /* 0x000001500c007836 */ /* 0x000fe20000000000 */
[----:B------:R-:W-:Y:S02]  /*5360*/  @P0 LOP3.LUT R8, R9, 0xffff, RZ, 0xc0, !PT ;  /* 0x0000ffff09080812 */ /* 0x000fe400078ec0ff */
[----:B------:R-:W-:Y:S02]  /*5370*/  @P0 R2UR UR6, R6 ;  /* 0x00000000060602ca */ /* 0x000fe400000e0000 */
[----:B------:R-:W-:Y:S02]  /*5380*/  PRMT R0, RZ, 0x654, R0 ;  /* 0x00000654ff007816 */ /* 0x000fe40000000000 */
[----:B------:R-:W-:Y:S02]  /*5390*/  @P0 R2UR UR5, R8 ;  /* 0x00000000080502ca */ /* 0x000fe400000e0000 */
[----:B------:R2:W-:Y:S03]  /*53a0*/  SYNCS.ARRIVE.TRANS64.RED.A1T0 RZ, [R0+URZ], RZ ;  /* 0x000000ff00ff79a7 */ /* 0x0005e600081004ff */
[----:B------:R-:W-:Y:S04]  /*53b0*/  @UP1 UMOV UR30, UR4 ;  /* 0x00000004001e1c82 */ /* 0x000fe80008000000 */
[----:B------:R-:W-:Y:S04]  /*53c0*/  @UP1 UMOV UR14, UR6 ;  /* 0x00000006000e1c82 */ /* 0x000fe80008000000 */
[----:B------:R-:W-:Y:S01]  /*53d0*/  @UP1 UMOV UR13, UR5 ;  /* 0x00000005000d1c82 */ /* 0x000fe20008000000 */
[----:B------:R-:W-:Y:S05]  /*53e0*/  BRA.U !UP0, `(.L_x_100) ;  /* 0x0000000108a47547 */ /* 0x000fea000b800000 */
[----:B------:R-:W-:Y:S02]  /*53f0*/  UIMAD.WIDE.U32 UR8, UR13, UR35, URZ ;  /* 0x000000230d0872a5 */ /* 0x000fe4000f8e00ff */
[----:B------:R-:W-:Y:S02]  /*5400*/  UIMAD.WIDE.U32 UR10, UR14, UR32, URZ ;  /* 0x000000200e0a72a5 */ /* 0x000fe4000f8e00ff */
[----:B------:R-:W-:Y:S02]  /*5410*/  USEL UR4, UR31, UR38, !UP5 ;  /* 0x000000261f047287 */ /* 0x000fe4000e800000 */
[----:B------:R-:W-:Y:S02]  /*5420*/  USEL UR7, UR37, UR39, !UP6 ;  /* 0x0000002725077287 */ /* 0x000fe4000f000000 */
[----:B-1----:R-:W-:Y:S02]  /*5430*/  UIMAD.WIDE.U32 UR16, UR4, UR22, URZ ;  /* 0x00000016041072a5 */ /* 0x002fe4000f8e00ff */
[----:B------:R-:W-:Y:S01]  /*5440*/  UIMAD.WIDE.U32 UR18, UR7, UR22, URZ ;  /* 0x00000016071272a5 */ /* 0x000fe2000f8e00ff */
[----:B------:R-:W-:Y:S02]  /*5450*/  UMOV UR5, UR9 ;  /* 0x0000000900057c82 */ /* 0x000fe40008000000 */
[----:B------:R-:W-:Y:S03]  /*5460*/  USHF.R.U32.HI UR6, URZ, UR41, UR5 ;  /* 0x00000029ff067299 */ /* 0x000fe60008011605 */
[----:B------:R-:W-:Y:S01]  /*5470*/  UMOV UR5, UR11 ;  /* 0x0000000b00057c82 */ /* 0x000fe20008000000 */
[----:B------:R-:W-:Y:S02]  /*5480*/  USEL UR6, UR13, UR6, !UP5 ;  /* 0x000000060d067287 */ /* 0x000fe4000e800000 */
[----:B------:R-:W-:Y:S02]  /*5490*/  USHF.R.U32.HI UR8, URZ, UR33, UR5 ;  /* 0x00000021ff087299 */ /* 0x000fe40008011605 */
[----:B------:R-:W-:Y:S01]  /*54a0*/  UIMAD.WIDE.U32 UR10, UR6, UR22, URZ ;  /* 0x00000016060a72a5 */ /* 0x000fe2000f8e00ff */
[----:B------:R-:W-:Y:S02]  /*54b0*/  UMOV UR5, UR17 ;  /* 0x0000001100057c82 */ /* 0x000fe40008000000 */
[----:B------:R-:W-:Y:S03]  /*54c0*/  @UP4 USHF.R.U32.HI UR4, URZ, UR23, UR5 ;  /* 0x00000017ff044299 */ /* 0x000fe60008011605 */
[----:B------:R-:W-:Y:S01]  /*54d0*/  UMOV UR5, UR19 ;  /* 0x0000001300057c82 */ /* 0x000fe20008000000 */
[----:B------:R-:W-:Y:S02]  /*54e0*/  UIMAD UR4, UR42, UR4, URZ ;  /* 0x000000042a0472a4 */ /* 0x000fe4000f8e02ff */
[----:B------:R-:W-:Y:S02]  /*54f0*/  @UP4 USHF.R.U32.HI UR7, URZ, UR23, UR5 ;  /* 0x00000017ff074299 */ /* 0x000fe40008011605 */
[----:B------:R-:W-:Y:S02]  /*5500*/  USEL UR5, UR14, UR8, !UP6 ;  /* 0x000000080e057287 */ /* 0x000fe4000f000000 */
[----:B------:R-:W-:Y:S02]  /*5510*/  UIMAD UR8, UR42, UR7, URZ ;  /* 0x000000072a0872a4 */ /* 0x000fe4000f8e02ff */
[----:B------:R-:W-:Y:S03]  /*5520*/  UISETP.GE.AND UP0, UPT, UR6, UR4, UPT ;  /* 0x000000040600728c */ /* 0x000fe6000bf06270 */
[----:B------:R-:W-:Y:S01]  /*5530*/  UMOV UR4, UR11 ;  /* 0x0000000b00047c82 */ /* 0x000fe20008000000 */
[----:B------:R-:W-:Y:S02]  /*5540*/  UISETP.GE.OR UP0, UPT, UR5, UR8, UP0 ;  /* 0x000000080500728c */ /* 0x000fe40008706670 */
[----:B------:R-:W-:Y:S02]  /*5550*/  USHF.R.U32.HI UR4, URZ, UR23, UR4 ;  /* 0x00000017ff047299 */ /* 0x000fe40008011604 */
[----:B------:R-:W-:Y:S02]  /*5560*/  UIMAD.WIDE.U32 UR8, UR5, UR22, URZ ;  /* 0x00000016050872a5 */ /* 0x000fe4000f8e00ff */
[----:B------:R-:W-:Y:S04]  /*5570*/  USEL UR10, UR6, UR4, !UP4 ;  /* 0x00000004060a7287 */ /* 0x000fe8000e000000 */
[----:B------:R-:W-:Y:S01]  /*5580*/  UIADD3 UR11, UPT, UPT, -UR10, URZ, URZ ;  /* 0x000000ff0a0b7290 */ /* 0x000fe2000fffe1ff */
[----:B------:R-:W-:Y:S02]  /*5590*/  @!UP0 UMOV UR4, UR9 ;  /* 0x0000000900048c82 */ /* 0x000fe40008000000 */
[----:B------:R-:W-:Y:S02]  /*55a0*/  @!UP0 USHF.R.U32.HI UR4, URZ, UR23, UR4 ;  /* 0x00000017ff048299 */ /* 0x000fe40008011604 */
[----:B------:R-:W-:Y:S02]  /*55b0*/  UIMAD UR8, UR42, UR11, UR6 ;  /* 0x0000000b2a0872a4 */ /* 0x000fe4000f8e0206 */
[----:B------:R-:W-:Y:S04]  /*55c0*/  @!UP0 USEL UR4, UR5, UR4, !UP4 ;  /* 0x0000000405048287 */ /* 0x000fe8000e000000 */
[----:B------:R-:W-:Y:S02]  /*55d0*/  @!UP0 UIMAD UR7, UR7, UR8, UR4 ;  /* 0x00000008070782a4 */ /* 0x000fe4000f8e0204 */
[----:B------:R-:W-:Y:S02]  /*55e0*/  @!UP0 UIADD3 UR9, UPT, UPT, UR10, -UR4, URZ ;  /* 0x800000040a098290 */ /* 0x000fe4000fffe0ff */
[----:B------:R-:W-:Y:S02]  /*55f0*/  UIADD3 UR8, UPT, UPT, -UR6, URZ, URZ ;  /* 0x000000ff06087290 */ /* 0x000fe4000fffe1ff */
[----:B------:R-:W-:Y:S02]  /*5600*/  UIADD3 UR4, UPT, UPT, -UR5, URZ, URZ ;  /* 0x000000ff05047290 */ /* 0x000fe4000fffe1ff */
[----:B------:R-:W-:Y:S03]  /*5610*/  @!UP0 UIMAD UR6, UR9, UR42, UR5 ;  /* 0x0000002a090682a4 */ /* 0x000fe6000f8e0205 */
[----:B------:R-:W-:Y:S01]  /*5620*/  @!UP0 UMOV UR5, UR7 ;  /* 0x0000000700058c82 */ /* 0x000fe20008000000 */
[----:B------:R-:W-:Y:S02]  /*5630*/  UIMAD UR7, UR15, UR4, UR14 ;  /* 0x000000040f0772a4 */ /* 0x000fe4000f8e020e */
[----:B------:R-:W-:Y:S02]  /*5640*/  UIMAD UR4, UR34, UR8, UR13 ;  /* 0x00000008220472a4 */ /* 0x000fe4000f8e020d */
[----:B------:R-:W-:Y:S02]  /*5650*/  UIMAD UR14, UR5, UR15, UR7 ;  /* 0x0000000f050e72a4 */ /* 0x000fe4000f8e0207 */
[----:B------:R-:W-:Y:S11]  /*5660*/  UIMAD UR13, UR6, UR34, UR4 ;  /* 0x00000022060d72a4 */ /* 0x000ff6000f8e0204 */
[----:B------:R-:W-:Y:S01]  /*5670*/  @!UPT UIADD3 URZ, UPT, UPT, URZ, URZ, URZ ;  /* 0x000000fffffff290 */ /* 0x000fe2000fffe0ff */
.L_x_100:
[----:B------:R-:W4:Y:S01]  /*5680*/  @!UP2 LDCU.128 UR8, c[0x0][0xb10] ;  /* 0x00016200ff08a7ac */ /* 0x000f220008000c00 */
[C---:B---3--:R-:W-:Y:S02]  /*5690*/  ISETP.NE.U32.AND P1, PT, R4.reuse, RZ, PT ;  /* 0x000000ff0400720c */ /* 0x048fe40003f25070 */
[----:B------:R-:W-:Y:S02]  /*56a0*/  ISETP.NE.U32.AND P0, PT, R4, RZ, PT ;  /* 0x000000ff0400720c */ /* 0x000fe40003f05070 */
[C---:B------:R-:W-:Y:S02]  /*56b0*/  ISETP.NE.AND.EX P1, PT, R5.reuse, RZ, PT, P1 ;  /* 0x000000ff0500720c */ /* 0x040fe40003f25310 */
[----:B------:R-:W-:Y:S01]  /*56c0*/  ISETP.NE.AND.EX P0, PT, R5, RZ, PT, P0 ;  /* 0x000000ff0500720c */ /* 0x000fe20003f05300 */
[----:B------:R-:W3:Y:S01]  /*56d0*/  @!UP2 LDCU UR5, c[0x0][0xb0c] ;  /* 0x00016180ff05a7ac */ /* 0x000ee20008000800 */
[----:B------:R-:W-:Y:S02]  /*56e0*/  USHF.L.U32 UR26, UR26, 0x6, URZ ;  /* 0x000000061a1a7899 */ /* 0x000fe400080006ff */
[----:B------:R-:W-:Y:S02]  /*56f0*/  USHF.L.U32 UR27, UR20, 0x6, URZ ;  /* 0x00000006141b7899 */ /* 0x000fe400080006ff */
[----:B----4-:R-:W-:Y:S07]  /*5700*/  UIMAD.WIDE.U32 UR6, UR14, UR8, URZ ;  /* 0x000000080e0672a5 */ /* 0x010fee000f8e00ff */
[----:B------:R-:W-:Y:S01]  /*5710*/  @!UP2 UMOV UR4, UR7 ;  /* 0x000000070004ac82 */ /* 0x000fe20008000000 */
[----:B---3--:R-:W-:Y:S02]  /*5720*/  @!UP2 UISETP.NE.AND UP0, UPT, UR5, 0x1, UPT ;  /* 0x000000010500a88c */ /* 0x008fe4000bf05270 */
[----:B------:R-:W-:Y:S02]  /*5730*/  @!UP2 USHF.R.U32.HI UR4, URZ, UR9, UR4 ;  /* 0x00000009ff04a299 */ /* 0x000fe40008011604 */
[----:B------:R-:W-:Y:S02]  /*5740*/  UIMAD.WIDE.U32 UR6, UR13, UR11, URZ ;  /* 0x0000000b0d0672a5 */ /* 0x000fe4000f8e00ff */
[----:B------:R-:W-:Y:S02]  /*5750*/  @!UP2 USEL UR8, UR14, UR4, !UP0 ;  /* 0x000000040e08a287 */ /* 0x000fe4000c000000 */
[----:B------:R-:W-:Y:S03]  /*5760*/  @!UP2 UISETP.NE.AND UP0, UPT, UR10, 0x1, UPT ;  /* 0x000000010a00a88c */ /* 0x000fe6000bf05270 */
[----:B------:R-:W-:Y:S02]  /*5770*/  @!UP2 UMOV UR6, UR7 ;  /* 0x000000070006ac82 */ /* 0x000fe40008000000 */
[----:B------:R-:W3:Y:S02]  /*5780*/  @!UP2 LDCU UR4, c[0x0][0xb20] ;  /* 0x00016400ff04a7ac */ /* 0x000ee40008000800 */
[----:B---3--:R-:W-:Y:S04]  /*5790*/  @!UP2 USHF.R.U32.HI UR6, URZ, UR4, UR6 ;  /* 0x00000004ff06a299 */ /* 0x008fe80008011606 */
[----:B------:R-:W-:Y:S04]  /*57a0*/  @!UP2 USEL UR6, UR13, UR6, !UP0 ;  /* 0x000000060d06a287 */ /* 0x000fe8000c000000 */
[----:B------:R-:W-:Y:S02]  /*57b0*/  @!UP2 UIADD3 UR4, UPT, UPT, -UR8, UR6, URZ ;  /* 0x000000060804a290 */ /* 0x000fe4000fffe1ff */
[----:B------:R-:W-:Y:S02]  /*57c0*/  @!UP2 UIADD3 UR6, UPT, UPT, UR8, -UR6, URZ ;  /* 0x800000060806a290 */ /* 0x000fe4000fffe0ff */
[----:B------:R-:W-:Y:S02]  /*57d0*/  @!UP2 UIMAD UR14, UR4, UR5, UR14 ;  /* 0x00000005040ea2a4 */ /* 0x000fe4000f8e020e */
[----:B------:R-:W-:Y:S01]  /*57e0*/  @!UP2 UIMAD UR13, UR6, UR10, UR13 ;  /* 0x0000000a060da2a4 */ /* 0x000fe2000f8e020d */
[----:B------:R-:W-:Y:S11]  /*57f0*/  BRA.U UP3, `(.L_x_101) ;  /* 0x0000000103107547 */ /* 0x000ff6000b800000 */
[----:B--2---:R-:W-:Y:S04]  /*5800*/  MOV R0, UR40 ;  /* 0x0000002800007c02 */ /* 0x004fe80008000f00 */
[----:B------:R-:W-:Y:S04]  /*5810*/  SHF.L.U32 R9, R0, 0x1f, RZ ;  /* 0x0000001f00097819 */ /* 0x000fe800000006ff */
[----:B------:R-:W2:Y:S02]  /*5820*/  SYNCS.PHASECHK.TRANS64.TRYWAIT P2, [UR29+0x138], R9 ;  /* 0x00013809ff0075a7 */ /* 0x000ea4000804111d */
[----:B--2---:R-:W-:Y:S05]  /*5830*/  @!P2 BRA `(.L_x_102) ;  /* 0x0000003c008ca947 */ /* 0x004fea0003800000 */
.L_x_101:
[----:B------:R-:W-:Y:S05]  /*5840*/  @!P1 BRA `(.L_x_103) ;  /* 0x0000000000309947 */ /* 0x000fea0003800000 */
[----:B------:R-:W-:Y:S01]  /*5850*/  ISETP.NE.U32.AND P1, PT, R2, RZ, PT ;  /* 0x000000ff0200720c */ /* 0x000fe20003f25070 */
[----:B------:R-:W3:Y:S01]  /*5860*/  LDCU.64 UR4, c[0x0][0x358] ;  /* 0x00006b00ff0477ac */ /* 0x000ee20008000a00 */
[----:B------:R-:W-:Y:S02]  /*5870*/  IMAD.MOV.U32 R60, RZ, RZ, 0x1 ;  /* 0x00000001ff3c7424 */ /* 0x000fe400078e00ff */
[----:B------:R-:W-:Y:S11]  /*5880*/  ISETP.NE.AND.EX P1, PT, R3, RZ, PT, P1 ;  /* 0x000000ff0300720c */ /* 0x000ff60003f25310 */
[----:B------:R-:W-:Y:S02]  /*5890*/  @!UPT UIADD3 URZ, UPT, UPT, URZ, URZ, URZ ;  /* 0x000000fffffff290 */ /* 0x000fe4000fffe0ff */
[----:B--2---:R-:W2:Y:S01]  /*58a0*/  @P1 LDC.64 R8, c[0x0][0x888] ;  /* 0x00022200ff081b82 */ /* 0x004ea20000000a00 */
[----:B------:R-:W-:Y:S04]  /*58b0*/  @P1 IMAD R0, R4, UR36, RZ ;  /* 0x0000002404001c24 */ /* 0x000fe8000f8e02ff */
[----:B--2---:R-:W-:Y:S04]  /*58c0*/  @P1 IMAD.WIDE R8, R0, 0x4, R8 ;  /* 0x0000000400081825 */ /* 0x004fe800078e0208 */
[----:B------:R-:W-:Y:S01]  /*58d0*/  HFMA2 R0, -RZ, RZ, 0, 5.9604644775390625e-08 ;  /* 0x00000001ff007431 */ /* 0x000fe200000001ff */
[----:B---3-5:R3:W5:Y:S04]  /*58e0*/  @P1 LDG.E R27, desc[UR4][R8.64] ;  /* 0x00000004081b1981 */ /* 0x028768000c1e1900 */
[----:B------:R-:W-:Y:S01]  /*58f0*/  @!P1 PRMT R60, R0, 0x7610, R60 ;  /* 0x00007610003c9816 */ /* 0x000fe2000000003c */
[----:B---3--:R-:W4:Y:S06]  /*5900*/  @!P1 LDC R27, c[0x0][0x880] ;  /* 0x00022000ff1b9b82 */ /* 0x008f2c0000000800 */
.L_x_103:
[----:B----45:R-:W-:Y:S01]  /*5910*/  @!P0 FSETP.EQ.AND P1, PT, R27, RZ, PT ;  /* 0x000000ff1b00820b */ /* 0x030fe20003f22000 */
[----:B------:R-:W-:Y:S01]  /*5920*/  @!UPT UIADD3 URZ, UPT, UPT, URZ, URZ, URZ ;  /* 0x000000fffffff290 */ /* 0x000fe2000fffe0ff */
[----:B------:R-:W-:Y:S11]  /*5930*/  @!P0 BRA `(.L_x_104) ;  /* 0x0000000000188947 */ /* 0x000ff60003800000 */
[----:B------:R-:W-:Y:S02]  /*5940*/  LOP3.LUT P0, RZ, R60, 0xff, RZ, 0xc0, !PT ;  /* 0x000000ff3cff7812 */ /* 0x000fe4000780c0ff */
[----:B------:R-:W-:Y:S04]  /*5950*/  ISETP.NE.U32.AND P1, PT, R2, RZ, PT ;  /* 0x000000ff0200720c */ /* 0x000fe80003f25070 */
[----:B------:R-:W-:Y:S04]  /*5960*/  ISETP.NE.AND.EX P1, PT, R3, RZ, PT, P1 ;  /* 0x000000ff0300720c */ /* 0x000fe80003f25310 */
[----:B------:R-:W-:Y:S03]  /*5970*/  PLOP3.LUT P1, PT, P1, PT, PT, 0x8, 0x80 ;  /* 0x000000000080781c */ /* 0x000fe60000f2e170 */
[----:B------:R-:W-:Y:S11]  /*5980*/  @P0 FSETP.EQ.AND P1, PT, R27, RZ, PT ;  /* 0x000000ff1b00020b */ /* 0x000ff60003f22000 */
[----:B------:R-:W-:Y:S02]  /*5990*/  @!UPT UIADD3 URZ, UPT, UPT, URZ, URZ, URZ ;  /* 0x000000fffffff290 */ /* 0x000fe4000fffe0ff */
.L_x_104:
[----:B------:R-:W-:Y:S01]  /*59a0*/  ULEA UR4, UR12, UR29, 0x3 ;  /* 0x0000001d0c047291 */ /* 0x000fe2000f8e18ff */
[----:B--2---:R-:W-:Y:S02]  /*59b0*/  SHF.L.U32 R9, R15, 0x1f, RZ ;  /* 0x0000001f0f097819 */ /* 0x004fe400000006ff */
[----:B------:R-:W-:Y:S04]  /*59c0*/  ELECT P0, URZ, PT ;  /* 0x0000000000ff782f */ /* 0x000fe80003800000 */
[----:B------:R-:W-:Y:S02]  /*59d0*/  PLOP3.LUT P1, PT, P1, P0, PT, 0xf2, 0x2f ;  /* 0x00000000002f781c */ /* 0x000fe40000f21e72 */
[----:B------:R-:W2:Y:S11]  /*59e0*/  SYNCS.PHASECHK.TRANS64.TRYWAIT P2, [UR4+0x118], R9 ;  /* 0x00011809ff0075a7 */ /* 0x000eb60008041104 */
[----:B------:R-:W-:Y:S05]  /*59f0*/  @!P1 IADD3 R8, P0, PT, R16, 0x580, RZ ;  /* 0x0000058010089810 */ /* 0x000fea0007f1e0ff */
[----:B------:R-:W-:Y:S01]  /*5a00*/  @!P1 IMAD.X R6, RZ, RZ, R17, P0 ;  /* 0x000000ffff069224 */ /* 0x000fe200000e0611 */
[----:B--2---:R-:W-:Y:S07]  /*5a10*/  @!P2 BRA `(.L_x_105) ;  /* 0x0000003c002ca947 */ /* 0x004fee0003800000 */
.L_x_203:
[----:B------:R-:W3:Y:S01]  /*5a20*/  S2UR UR11, SR_CgaCtaId ;  /* 0x00000000000b79c3 */ /* 0x000ee20000008800 */
[----:B------:R-:W-:Y:S01]  /*5a30*/  @!P1 R2UR UR6, R6 ;  /* 0x00000000060692ca */ /* 0x000fe200000e0000 */
[----:B------:R-:W-:Y:S01]  /*5a40*/  UIADD3 UR5, UPT, UPT, UR12, 0x1, URZ ;  /* 0x000000010c057890 */ /* 0x000fe2000fffe0ff */
[----:B------:R-:W-:Y:S01]  /*5a50*/  @!P1 R2UR UR7, R8 ;  /* 0x00000000080792ca */ /* 0x000fe200000e0000 */
[----:B------:R-:W-:Y:S01]  /*5a60*/  UIADD3 UR25, UPT, UPT, UR4, 0x100, URZ ;  /* 0x0000010004197890 */ /* 0x000fe2000fffe0ff */
[----:B--2---:R-:W-:Y:S01]  /*5a70*/  @!P1 IMAD.MOV.U32 R0, RZ, RZ, 0x2000 ;  /* 0x00002000ff009424 */ /* 0x004fe200078e00ff */
[----:B------:R-:W-:Y:S01]  /*5a80*/  UISETP.NE.AND UP0, UPT, UR5, 0x3, UPT ;  /* 0x000000030500788c */ /* 0x000fe2000bf05270 */
[----:B------:R-:W-:Y:S01]  /*5a90*/  VIADD R14, R14, 0x1 ;  /* 0x000000010e0e7836 */ /* 0x000fe20000000000 */
[----:B------:R-:W-:Y:S01]  /*5aa0*/  UMOV UR18, 0x0 ;  /* 0x0000000000127882 */ /* 0x000fe20000000000 */
[----:B------:R-:W-:Y:S01]  /*5ab0*/  UMOV UR19, 0x10000000 ;  /* 0x1000000000137882 */ /* 0x000fe20000000000 */
[----:B------:R-:W-:Y:S02]  /*5ac0*/  USEL UR21, UR5, URZ, UP0 ;  /* 0x000000ff05157287 */ /* 0x000fe40008000000 */
[----:B------:R-:W-:Y:S02]  /*5ad0*/  USEL UR9, URZ, 0x1, UP0 ;  /* 0x00000001ff097887 */ /* 0x000fe40008000000 */
[----:B------:R-:W-:Y:S01]  /*5ae0*/  VOTEU.ALL UP0, P1 ;  /* 0x0000000000ff7886 */ /* 0x000fe20000800000 */
[----:B------:R-:W-:Y:S01]  /*5af0*/  IMAD.U32 R9, RZ, RZ, UR6 ;  /* 0x00000006ff097e24 */ /* 0x000fe2000f8e00ff */
[----:B------:R-:W-:Y:S01]  /*5b00*/  UMOV UR28, UR36 ;  /* 0x00000024001c7c82 */ /* 0x000fe20008000000 */
[----:B------:R-:W-:Y:S01]  /*5b10*/  IMAD.U32 R8, RZ, RZ, UR7 ;  /* 0x00000007ff087e24 */ /* 0x000fe2000f8e00ff */
[----:B------:R-:W-:Y:S01]  /*5b20*/  LOP3.LUT R15, R15, UR9, RZ, 0x3c, !PT ;  /* 0x000000090f0f7c12 */ /* 0x000fe2000f8e3cff */
[----:B------:R-:W-:Y:S01]  /*5b30*/  @!UP0 ULEA UR5, UR12, UR29, 0xd ;  /* 0x0000001d0c058291 */ /* 0x000fe2000f8e68ff */
[----:B------:R-:W-:Y:S01]  /*5b40*/  @!P1 R2UR UR7, R9 ;  /* 0x00000000090792ca */ /* 0x000fe200000e0000 */
[----:B------:R-:W-:Y:S01]  /*5b50*/  @!UP0 UIADD3 UR10, UPT, UPT, UR26, 0x20, URZ ;  /* 0x000000201a0a8890 */ /* 0x000fe2000fffe0ff */
[----:B------:R-:W-:Y:S01]  /*5b60*/  @!P1 R2UR UR6, R8 ;  /* 0x00000000080692ca */ /* 0x000fe200000e0000 */
[----:B------:R-:W-:Y:S01]  /*5b70*/  @!UP0 UIADD3 UR24, UPT, UPT, UR5, 0x200, URZ ;  /* 0x0000020005188890 */ /* 0x000fe2000fffe0ff */
[----:B------:R-:W-:Y:S01]  /*5b80*/  SHF.L.U32 R6, R15, 0x1f, RZ ;  /* 0x0000001f0f067819 */ /* 0x000fe200000006ff */
[----:B------:R-:W-:Y:S01]  /*5b90*/  @!UP0 UIADD3 UR8, UPT, UPT, UR5, 0x1200, URZ ;  /* 0x0000120005088890 */ /* 0x000fe2000fffe0ff */
[----:B------:R-:W-:Y:S01]  /*5ba0*/  VOTEU.ALL UP0, P1 ;  /* 0x0000000000ff7886 */ /* 0x000fe20000800000 */
[----:B---3--:R-:W-:Y:S01]  /*5bb0*/  UPRMT UR16, UR11, 0x654, UR25 ;  /* 0x000006540b107896 */ /* 0x008fe20008000019 */
[----:B------:R-:W-:Y:S02]  /*5bc0*/  UMOV UR12, UR36 ;  /* 0x00000024000c7c82 */ /* 0x000fe40008000000 */
[----:B------:R-:W-:Y:S01]  /*5bd0*/  UMOV UR11, UR27 ;  /* 0x0000001b000b7c82 */ /* 0x000fe20008000000 */
[----:B------:R-:W-:Y:S01]  /*5be0*/  UMOV UR9, UR25 ;  /* 0x0000001900097c82 */ /* 0x000fe20008000000 */
[----:B------:R-:W-:Y:S03]  /*5bf0*/  ULEA UR5, UR21, UR29, 0x3 ;  /* 0x0000001d15057291 */ /* 0x000fe6000f8e18ff */
[----:B------:R2:W-:Y:S01]  /*5c00*/  @!UP0 UTMALDG.3D [UR24], [UR6], desc[UR18] ;  /* 0x00001218060085b4 */ /* 0x0005e20008011000 */
[----:B------:R-:W-:Y:S05]  /*5c10*/  VOTEU.ALL UP0, P1 ;  /* 0x0000000000ff7886 */ /* 0x000fea0000800000 */
[----:B------:R2:W-:Y:S01]  /*5c20*/  @!UP0 UTMALDG.3D [UR8], [UR6], desc[UR18] ;  /* 0x00001208060085b4 */ /* 0x0005e20008011000 */
[----:B------:R2:W-:Y:S01]  /*5c30*/  @!P1 SYNCS.ARRIVE.TRANS64.RED.A0TR RZ, [UR4+0x100], R0 ;  /* 0x00010000ffff99a7 */ /* 0x0005e20008300404 */
[----:B------:R-:W-:Y:S01]  /*5c40*/  SYNCS.ARRIVE.TRANS64.RED.A1T0 RZ, [UR16], RZ ;  /* 0x000000ffffff79a7 */ /* 0x000fe20008100410 */
[----:B------:R-:W3:Y:S02]  /*5c50*/  SYNCS.PHASECHK.TRANS64.TRYWAIT P0, [UR5+0x118], R6 ;  /* 0x00011806ff0075a7 */ /* 0x000ee40008001105 */
[----:B--23--:R-:W-:Y:S05]  /*5c60*/  @!P0 BRA `(.L_x_106) ;  /* 0x0000003800b08947 */ /* 0x00cfea0003800000 */
.L_x_205:
[----:B------:R-:W-:Y:S01]  /*5c70*/  UIADD3 UR17, UPT, UPT, UR5, 0x100, URZ ;  /* 0x0000010005117890 */ /* 0x000fe2000fffe0ff */
[----:B--2---:R-:W-:Y:S01]  /*5c80*/  @!P1 IADD3 R6, P0, PT, R16, 0x580, RZ ;  /* 0x0000058010069810 */ /* 0x004fe20007f1e0ff */
[----:B------:R-:W-:Y:S01]  /*5c90*/  UPLOP3.LUT UP3, UPT, UPT, UPT, UPT, 0x80, 0x8 ;  /* 0x000000000008789c */ /* 0x000fe20003f6f070 */
[----:B------:R-:W2:Y:S01]  /*5ca0*/  S2UR UR9, SR_CgaCtaId ;  /* 0x00000000000979c3 */ /* 0x000ea20000008800 */
[----:B------:R-:W-:Y:S01]  /*5cb0*/  UMOV UR24, 0x0 ;  /* 0x0000000000187882 */ /* 0x000fe20000000000 */
[----:B------:R-:W-:Y:S01]  /*5cc0*/  @!P1 R2UR UR6, R6 ;  /* 0x00000000060692ca */ /* 0x000fe200000e0000 */
[----:B------:R-:W-:Y:S01]  /*5cd0*/  @!P1 IMAD.X R0, RZ, RZ, R17, P0 ;  /* 0x000000ffff009224 */ /* 0x000fe200000e0611 */
[----:B------:R-:W-:Y:S01]  /*5ce0*/  UMOV UR25, 0x10000000 ;  /* 0x1000000000197882 */ /* 0x000fe20000000000 */
[----:B------:R-:W-:Y:S01]  /*5cf0*/  UMOV UR19, UR27 ;  /* 0x0000001b00137c82 */ /* 0x000fe20008000000 */
[----:B------:R-:W-:Y:S01]  /*5d00*/  UMOV UR20, UR36 ;  /* 0x0000002400147c82 */ /* 0x000fe20008000000 */
[----:B------:R-:W-:Y:S01]  /*5d10*/  UMOV UR11, UR27 ;  /* 0x0000001b000b7c82 */ /* 0x000fe20008000000 */
[----:B------:R-:W-:Y:S01]  /*5d20*/  @!P1 R2UR UR4, R0 ;  /* 0x00000000000492ca */ /* 0x000fe200000e0000 */
[----:B------:R-:W-:Y:S01]  /*5d30*/  UMOV UR12, UR36 ;  /* 0x00000024000c7c82 */ /* 0x000fe20008000000 */
[----:B------:R-:W-:Y:S01]  /*5d40*/  VOTEU.ALL UP0, P1 ;  /* 0x0000000000ff7886 */ /* 0x000fe20000800000 */
[----:B------:R-:W-:Y:S01]  /*5d50*/  R2UR UR28, R62 ;  /* 0x000000003e1c72ca */ /* 0x000fe200000e0000 */
[----:B------:R-:W-:Y:S01]  /*5d60*/  UMOV UR36, UR30 ;  /* 0x0000001e00247c82 */ /* 0x000fe20008000000 */
[C---:B------:R-:W-:Y:S02]  /*5d70*/  ISETP.NE.AND P0, PT, R14.reuse, 0x2, PT ;  /* 0x000000020e00780c */ /* 0x040fe40003f05270 */
[----:B------:R-:W-:Y:S01]  /*5d80*/  @!UP0 UIADD3 UR18, UPT, UPT, UR26, 0x10, URZ ;  /* 0x000000101a128890 */ /* 0x000fe2000fffe0ff */
[----:B------:R-:W-:Y:S01]  /*5d90*/  IMAD.U32 R8, RZ, RZ, UR6 ;  /* 0x00000006ff087e24 */ /* 0x000fe2000f8e00ff */
[----:B------:R-:W-:Y:S01]  /*5da0*/  @!UP0 UIADD3 UR10, UPT, UPT, UR26, 0x30, URZ ;  /* 0x000000301a0a8890 */ /* 0x000fe2000fffe0ff */
[----:B------:R-:W-:Y:S02]  /*5db0*/  SEL R0, RZ, 0x1, P0 ;  /* 0x00000001ff007807 */ /* 0x000fe40000000000 */
[----:B------:R-:W-:Y:S01]  /*5dc0*/  SEL R14, R14, RZ, P0 ;  /* 0x000000ff0e0e7207 */ /* 0x000fe20000000000 */
[----:B------:R-:W-:Y:S01]  /*5dd0*/  IMAD.U32 R9, RZ, RZ, UR4 ;  /* 0x00000004ff097e24 */ /* 0x000fe2000f8e00ff */
[----:B------:R-:W-:Y:S01]  /*5de0*/  @!P1 R2UR UR6, R8 ;  /* 0x00000000080692ca */ /* 0x000fe200000e0000 */
[----:B------:R-:W-:Y:S01]  /*5df0*/  @!UP0 ULEA UR4, UR21, UR29, 0xd ;  /* 0x0000001d15048291 */ /* 0x000fe2000f8e68ff */
[----:B------:R-:W-:Y:S01]  /*5e00*/  LOP3.LUT R13, R13, R0, RZ, 0x3c, !PT ;  /* 0x000000000d0d7212 */ /* 0x000fe200078e3cff */
[----:B------:R-:W-:Y:S01]  /*5e10*/  UIADD3 UR26, UPT, UPT, UR13, UR28, URZ ;  /* 0x0000001c0d1a7290 */ /* 0x000fe2000fffe0ff */
[----:B------:R-:W-:Y:S01]  /*5e20*/  @!P1 R2UR UR7, R9 ;  /* 0x00000000090792ca */ /* 0x000fe200000e0000 */
[----:B------:R-:W-:Y:S02]  /*5e30*/  @!UP0 UIADD3 UR16, UPT, UPT, UR4, 0x200, URZ ;  /* 0x0000020004108890 */ /* 0x000fe4000fffe0ff */
[----:B------:R-:W-:Y:S01]  /*5e40*/  @!UP0 UIADD3 UR8, UPT, UPT, UR4, 0x1200, URZ ;  /* 0x0000120004088890 */ /* 0x000fe2000fffe0ff */
[----:B------:R-:W-:Y:S01]  /*5e50*/  VOTEU.ALL UP0, P1 ;  /* 0x0000000000ff7886 */ /* 0x000fe20000800000 */
[----:B--2---:R-:W-:Y:S03]  /*5e60*/  UPRMT UR4, UR9, 0x654, UR17 ;  /* 0x0000065409047896 */ /* 0x004fe60008000011 */
[----:B------:R-:W-:Y:S05]  /*5e70*/  UMOV UR9, UR17 ;  /* 0x0000001100097c82 */ /* 0x000fea0008000000 */
[----:B------:R2:W-:Y:S01]  /*5e80*/  @!UP0 UTMALDG.3D [UR16], [UR6], desc[UR24] ;  /* 0x00001810060085b4 */ /* 0x0005e20008011000 */
[----:B------:R-:W-:Y:S05]  /*5e90*/  VOTEU.ALL UP0, P1 ;  /* 0x0000000000ff7886 */ /* 0x000fea0000800000 */
[----:B------:R3:W-:Y:S01]  /*5ea0*/  @!UP0 UTMALDG.3D [UR8], [UR6], desc[UR24] ;  /* 0x00001808060085b4 */ /* 0x0007e20008011000 */
[----:B------:R4:W-:Y:S01]  /*5eb0*/  @!P1 SYNCS.ARRIVE.TRANS64.RED.A0TR RZ, [UR5+0x100], R7 ;  /* 0x00010007ffff99a7 */ /* 0x0009e20008300405 */
[----:B------:R-:W-:Y:S01]  /*5ec0*/  SYNCS.ARRIVE.TRANS64.RED.A1T0 RZ, [UR4], RZ ;  /* 0x000000ffffff79a7 */ /* 0x000fe20008100404 */
[----:B------:R-:W-:Y:S04]  /*5ed0*/  UIADD3 UR4, UPT, UPT, UR21, 0x1, URZ ;  /* 0x0000000115047890 */ /* 0x000fe8000fffe0ff */
[----:B------:R-:W-:Y:S04]  /*5ee0*/  UISETP.NE.AND UP0, UPT, UR4, 0x3, UPT ;  /* 0x000000030400788c */ /* 0x000fe8000bf05270 */
[----:B------:R-:W-:Y:S02]  /*5ef0*/  USEL UR5, URZ, 0x1, UP0 ;  /* 0x00000001ff057887 */ /* 0x000fe40008000000 */
[----:B--2---:R-:W-:Y:S04]  /*5f00*/  UIADD3 UR20, UPT, UPT, UR14, UR63, URZ ;  /* 0x0000003f0e147290 */ /* 0x004fe8000fffe0ff */
[----:B------:R-:W-:Y:S01]  /*5f10*/  LOP3.LUT R15, R15, UR5, RZ, 0x3c, !PT ;  /* 0x000000050f0f7c12 */ /* 0x000fe2000f8e3cff */
[----:B---3--:R-:W-:Y:S01]  /*5f20*/  USEL UR12, UR4, URZ, UP0 ;  /* 0x000000ff040c7287 */ /* 0x008fe20008000000 */
[----:B------:R-:W-:Y:S11]  /*5f30*/  BRA.U UP1, `(.L_x_107) ;  /* 0xfffffff101b07547 */ /* 0x000ff6000b83ffff */
[----:B------:R-:W-:Y:S01]  /*5f40*/  UIADD3 UR29, UPT, UPT, UR29, 0x118, URZ ;  /* 0x000001181d1d7890 */ /* 0x000fe2000fffe0ff */
[----:B------:R-:W-:-:S03]  /*5f50*/  SHF.L.U32 R3, R15, 0x1f, RZ ;  /* 0x0000001f0f037819 */ /* 0x000fc600000006ff */
[----:B------:R-:W-:-:S09]  /*5f60*/  ULEA UR4, UR12, UR29, 0x3 ;  /* 0x0000001d0c047291 */ /* 0x000fd2000f8e18ff */
[----:B------:R-:W2:Y:S02]  /*5f70*/  SYNCS.PHASECHK.TRANS64.TRYWAIT P0, [UR4], R3 ;  /* 0x00000003ff0075a7 */ /* 0x000ea40008001104 */
[----:B--2---:R-:W-:Y:S05]  /*5f80*/  @!P0 BRA `(.L_x_108) ;  /* 0x0000003800008947 */ /* 0x004fea0003800000 */
.L_x_207:
[----:B------:R-:W-:-:S04]  /*5f90*/  UIADD3 UR4, UPT, UPT, UR12, 0x1, URZ ;  /* 0x000000010c047890 */ /* 0x000fc8000fffe0ff */
[----:B------:R-:W-:-:S04]  /*5fa0*/  UISETP.NE.AND UP0, UPT, UR4, 0x3, UPT ;  /* 0x000000030400788c */ /* 0x000fc8000bf05270 */
[----:B------:R-:W-:Y:S02]  /*5fb0*/  USEL UR6, URZ, 0x1, UP0 ;  /* 0x00000001ff067887 */ /* 0x000fe40008000000 */
[----:B------:R-:W-:-:S04]  /*5fc0*/  USEL UR4, UR4, URZ, UP0 ;  /* 0x000000ff04047287 */ /* 0x000fc80008000000 */
[----:B------:R-:W-:Y:S01]  /*5fd0*/  ULEA UR5, UR4, UR29, 0x3 ;  /* 0x0000001d04057291 */ /* 0x000fe2000f8e18ff */
[----:B------:R-:W-:-:S04]  /*5fe0*/  LOP3.LUT R15, R15, UR6, RZ, 0x3c, !PT ;  /* 0x000000060f0f7c12 */ /* 0x000fc8000f8e3cff */
[----:B--2---:R-:W-:-:S04]  /*5ff0*/  SHF.L.U32 R3, R15, 0x1f, RZ ;  /* 0x0000001f0f037819 */ /* 0x004fc800000006ff */
[----:B------:R-:W2:Y:S02]  /*6000*/  SYNCS.PHASECHK.TRANS64.TRYWAIT P0, [UR5], R3 ;  /* 0x00000003ff0075a7 */ /* 0x000ea40008001105 */
[----:B--2---:R-:W-:Y:S05]  /*6010*/  @!P0 BRA `(.L_x_109) ;  /* 0x0000003400f48947 */ /* 0x004fea0003800000 */
.L_x_209:
[----:B------:R-:W-:-:S04]  /*6020*/  UIADD3 UR4, UPT, UPT, UR4, 0x1, URZ ;  /* 0x0000000104047890 */ /* 0x000fc8000fffe0ff */
[----:B------:R-:W-:-:S04]  /*6030*/  UISETP.NE.AND UP0, UPT, UR4, 0x3, UPT ;  /* 0x000000030400788c */ /* 0x000fc8000bf05270 */
[----:B------:R-:W-:Y:S02]  /*6040*/  USEL UR5, URZ, 0x1, UP0 ;  /* 0x00000001ff057887 */ /* 0x000fe40008000000 */
[----:B------:R-:W-:-:S04]  /*6050*/  USEL UR4, UR4, URZ, UP0 ;  /* 0x000000ff04047287 */ /* 0x000fc80008000000 */
[----:B------:R-:W-:Y:S01]  /*6060*/  ULEA UR4, UR4, UR29, 0x3 ;  /* 0x0000001d04047291 */ /* 0x000fe2000f8e18ff */
[----:B--2---:R-:W-:-:S04]  /*6070*/  LOP3.LUT R3, R15, UR5, RZ, 0x3c, !PT ;  /* 0x000000050f037c12 */ /* 0x004fc8000f8e3cff */
[----:B------:R-:W-:Y:S01]  /*6080*/  SHF.L.U32 R3, R3, 0x1f, RZ ;  /* 0x0000001f03037819 */ /* 0x000fe200000006ff */
[----:B------:R-:W-:-:S07]  /*6090*/  IMAD.U32 R0, RZ, RZ, UR4 ;  /* 0x00000004ff007e24 */ /* 0x000fce000f8e00ff */
.L_x_110:
[----:B--2---:R2:W3:Y:S02]  /*60a0*/  SYNCS.PHASECHK.TRANS64.TRYWAIT P0, [R0+URZ], R3 ;  /* 0x00000003000075a7 */ /* 0x0044e400080011ff */
[----:B---3--:R-:W-:Y:S05]  /*60b0*/  @!P0 NANOSLEEP.SYNCS 0x989680 ;  /* 0x009896800000895d */ /* 0x008fea0003900000 */
[----:B------:R-:W3:Y:S02]  /*60c0*/  @!P0 SYNCS.PHASECHK.TRANS64 P0, [R0+URZ], R3 ;  /* 0x00000003000085a7 */ /* 0x000ee400080010ff */
[----:B-1-3--:R-:W-:Y:S05]  /*60d0*/  @P0 EXIT ;  /* 0x000000000000094d */ /* 0x00afea0003800000 */
[----:B------:R-:W-:Y:S05]  /*60e0*/  BRA `(.L_x_110) ;  /* 0xfffffffc00ec7947 */ /* 0x000fea000383ffff */
.L_x_98:
[----:B------:R-:W-:-:S06]  /*60f0*/  UISETP.GE.AND UP0, UPT, UR22, 0x4, UPT ;  /* 0x000000041600788c */ /* 0x000fcc000bf06270 */
[----:B------:R-:W-:-:S13]  /*6100*/  PLOP3.LUT P0, PT, PT, PT, UP0, 0x80, 0x8 ;  /* 0x000000000008781c */ /* 0x000fda0003f0f008 */
[----:B------:R-:W-:Y:S05]  /*6110*/  @!P0 EXIT ;  /* 0x000000000000894d */ /* 0x000fea0003800000 */
[----:B------:R-:W1:Y:S08]  /*6120*/  S2UR UR4, SR_CgaCtaId ;  /* 0x00000000000479c3 */ /* 0x000e700000008800 */
[----:B------:R-:W-:Y:S01]  /*6130*/  BAR.SYNC.DEFER_BLOCKING 0x6, 0xa0 ;  /* 0x0182800000007b1d */ /* 0x000fe20000010000 */
[C---:B------:R-:W-:Y:S01]  /*6140*/  IMAD.SHL.U32 R5, R65.reuse, 0x10, RZ ;  /* 0x0000001041057824 */ /* 0x040fe200078e00ff */
[----:B------:R-:W-:Y:S01]  /*6150*/  LOP3.LUT R71, R65, 0x60, RZ, 0xc0, !PT ;  /* 0x0000006041477812 */ /* 0x000fe200078ec0ff */
[----:B------:R-:W-:Y:S01]  /*6160*/  IMAD.SHL.U32 R6, R61, 0x200000, RZ ;  /* 0x002000003d067824 */ /* 0x000fe200078e00ff */
[----:B------:R-:W-:Y:S01]  /*6170*/  LOP3.LUT R66, R65, 0x2, RZ, 0xc0, !PT ;  /* 0x0000000241427812 */ /* 0x000fe200078ec0ff */
[----:B------:R-:W-:Y:S01]  /*6180*/  IMAD.SHL.U32 R7, R61, 0x200, RZ ;  /* 0x000002003d077824 */ /* 0x000fe200078e00ff */
[----:B------:R-:W-:-:S02]  /*6190*/  UMOV UR49, 0x400 ;  /* 0x0000040000317882 */ /* 0x000fc40000000000 */
[----:B------:R-:W2:Y:S01]  /*61a0*/  LDC.64 R56, c[0x0][0x888] ;  /* 0x00022200ff387b82 */ /* 0x000ea20000000a00 */
[----:B------:R-:W-:Y:S01]  /*61b0*/  IMAD.SHL.U32 R4, R65, 0x2, RZ ;  /* 0x0000000241047824 */ /* 0x000fe200078e00ff */
[----:B------:R-:W-:Y:S01]  /*61c0*/  LOP3.LUT R70, R5, 0x590, RZ, 0xc0, !PT ;  /* 0x0000059005467812 */ /* 0x000fe200078ec0ff */
[----:B------:R-:W-:Y:S01]  /*61d0*/  IMAD.U32 R23, R65, 0x10000, RZ ;  /* 0x0001000041177824 */ /* 0x000fe200078e00ff */
[----:B------:R-:W-:Y:S01]  /*61e0*/  LOP3.LUT R5, R5, 0x60, RZ, 0xc0, !PT ;  /* 0x0000006005057812 */ /* 0x000fe200078ec0ff */
[----:B------:R-:W-:Y:S01]  /*61f0*/  HFMA2 R68, -RZ, RZ, 0, 0 ;  /* 0x00000000ff447431 */ /* 0x000fe200000001ff */
[----:B------:R-:W-:Y:S01]  /*6200*/  LOP3.LUT R6, R6, 0x200000, RZ, 0xc0, !PT ;  /* 0x0020000006067812 */ /* 0x000fe200078ec0ff */
[----:B------:R-:W-:Y:S01]  /*6210*/  IMAD.MOV.U32 R22, RZ, RZ, RZ ;  /* 0x000000ffff167224 */ /* 0x000fe200078e00ff */
[----:B------:R-:W3:Y:S01]  /*6220*/  LDC.64 R58, c[0x0][0x890] ;  /* 0x00022400ff3a7b82 */ /* 0x000ee20000000a00 */
[----:B------:R-:W-:Y:S01]  /*6230*/  LOP3.LUT R65, R65, 0x4, RZ, 0xc0, !PT ;  /* 0x0000000441417812 */ /* 0x000fe200078ec0ff */
[----:B------:R-:W-:Y:S01]  /*6240*/  IMAD.MOV.U32 R64, RZ, RZ, RZ ;  /* 0x000000ffff407224 */ /* 0x000fe200078e00ff */
[----:B------:R-:W-:Y:S01]  /*6250*/  LOP3.LUT R70, R70, 0x200, R7, 0xf8, !PT ;  /* 0x0000020046467812 */ /* 0x000fe200078ef807 */
[----:B------:R-:W-:Y:S01]  /*6260*/  IMAD.MOV.U32 R67, RZ, RZ, RZ ;  /* 0x000000ffff437224 */ /* 0x000fe200078e00ff */
[----:B------:R-:W-:Y:S01]  /*6270*/  LOP3.LUT R5, R5, 0xc, R4, 0xf8, !PT ;  /* 0x0000000c05057812 */ /* 0x000fe200078ef804 */
[----:B------:R-:W-:Y:S01]  /*6280*/  IMAD.MOV R66, RZ, RZ, -R66 ;  /* 0x000000ffff427224 */ /* 0x000fe200078e0a42 */
[----:B------:R-:W-:Y:S01]  /*6290*/  LOP3.LUT R23, R6, 0x400000, R23, 0xf8, !PT ;  /* 0x0040000006177812 */ /* 0x000fe200078ef817 */
[----:B-1----:R-:W-:Y:S01]  /*62a0*/  ULEA UR49, UR4, UR49, 0x18 ;  /* 0x0000003104317291 */ /* 0x002fe2000f8ec0ff */
[----:B------:R-:W1:Y:S01]  /*62b0*/  LDC.64 R54, c[0x0][0x8b0] ;  /* 0x00022c00ff367b82 */ /* 0x000e620000000a00 */
[----:B------:R-:W-:Y:S01]  /*62c0*/  IADD3 R69, PT, PT, -R65, 0x2, RZ ;  /* 0x0000000241457810 */ /* 0x000fe20007ffe1ff */
[----:B------:R-:W-:Y:S01]  /*62d0*/  IMAD.MOV R65, RZ, RZ, -R65 ;  /* 0x000000ffff417224 */ /* 0x000fe200078e0a41 */
[----:B------:R-:W-:Y:S01]  /*62e0*/  UIADD3 UR4, UPT, UPT, UR49, 0x200, URZ ;  /* 0x0000020031047890 */ /* 0x000fe2000fffe0ff */
[----:B------:R-:W-:Y:S01]  /*62f0*/  LOP3.LUT R70, R70, R5, RZ, 0xfc, !PT ;  /* 0x0000000546467212 */ /* 0x000fe200078efcff */
[----:B------:R-:W4:Y:S01]  /*6300*/  LDCU UR60, c[0x0][0x370] ;  /* 0x00006e00ff3c77ac */ /* 0x000f220008000800 */
[----:B------:R-:W-:-:S02]  /*6310*/  IMAD.SHL.U32 R69, R69, 0x10, RZ ;  /* 0x0000001045457824 */ /* 0x000fc400078e00ff */
[----:B------:R-:W4:Y:S01]  /*6320*/  LDS R0, [UR49+0x1f0] ;  /* 0x0001f031ff007984 */ /* 0x000f220008000800 */
[----:B------:R-:W1:Y:S01]  /*6330*/  LDC.64 R52, c[0x0][0x8a8] ;  /* 0x00022a00ff347b82 */ /* 0x000e620000000a00 */
[----:B------:R-:W-:Y:S01]  /*6340*/  LEA R70, R70, UR4, 0x2 ;  /* 0x0000000446467c11 */ /* 0x000fe2000f8e10ff */
[----:B------:R-:W-:Y:S01]  /*6350*/  UMOV UR52, 0x1 ;  /* 0x0000000100347882 */ /* 0x000fe20000000000 */
[----:B------:R-:W1:Y:S01]  /*6360*/  LDCU UR43, c[0x0][0xb0c] ;  /* 0x00016180ff2b77ac */ /* 0x000e620008000800 */
[----:B------:R-:W1:Y:S01]  /*6370*/  LDCU UR39, c[0x0][0xb30] ;  /* 0x00016600ff2777ac */ /* 0x000e620008000800 */
[----:B------:R-:W1:Y:S01]  /*6380*/  LDCU.64 UR54, c[0x0][0x888] ;  /* 0x00011100ff3677ac */ /* 0x000e620008000a00 */
[----:B------:R-:W1:Y:S01]  /*6390*/  LDCU.64 UR40, c[0x0][0xb28] ;  /* 0x00016500ff2877ac */ /* 0x000e620008000a00 */
[----:B------:R-:W1:Y:S01]  /*63a0*/  LDCU.128 UR56, c[0x0][0xb10] ;  /* 0x00016200ff3877ac */ /* 0x000e620008000c00 */
[----:B------:R-:W1:Y:S01]  /*63b0*/  LDCU UR53, c[0x0][0x374] ;  /* 0x00006e80ff3577ac */ /* 0x000e620008000800 */
[----:B------:R-:W-:Y:S01]  /*63c0*/  UMOV UR48, URZ ;  /* 0x000000ff00307c82 */ /* 0x000fe20008000000 */
[----:B------:R-:W-:Y:S01]  /*63d0*/  UMOV UR51, URZ ;  /* 0x000000ff00337c82 */ /* 0x000fe20008000000 */
[----:B------:R-:W-:Y:S01]  /*63e0*/  UMOV UR50, URZ ;  /* 0x000000ff00327c82 */ /* 0x000fe20008000000 */
[----:B----4-:R-:W-:Y:S01]  /*63f0*/  IMAD.IADD R23, R0, 0x1, R23 ;  /* 0x0000000100177824 */ /* 0x010fe200078e0217 */
[----:B--23--:R-:W-:-:S07]  /*6400*/  MOV R0, UR4 ;  /* 0x0000000400007c02 */ /* 0x00cfce0008000f00 */
.L_x_141:
[C---:B------:R-:W-:Y:S02]  /*6410*/  LEA R3, R64.reuse, UR49, 0x3 ;  /* 0x0000003140037c11 */ /* 0x040fe4000f8e18ff */
[----:B------:R-:W-:Y:S02]  /*6420*/  SHF.L.U32 R0, R67, 0x1f, RZ ;  /* 0x0000001f43007819 */ /* 0x000fe400000006ff */
[----:B-1----:R-:W-:Y:S02]  /*6430*/  LEA R5, R64, UR49, 0x4 ;  /* 0x0000003140057c11 */ /* 0x002fe4000f8e20ff */
[----:B------:R-:W2:Y:S02]  /*6440*/  SYNCS.PHASECHK.TRANS64.TRYWAIT P0, [R3+URZ+0x140], R0 ;  /* 0x00014000030075a7 */ /* 0x000ea400080011ff */
[----:B--2---:R-:W-:Y:S05]  /*6450*/  @!P0 BRA `(.L_x_111) ;  /* 0x0000003000fc8947 */ /* 0x004fea0003800000 */
.L_x_210:
[----:B------:R-:W3:Y:S01]  /*6460*/  LDS.128 R4, [R5+0x1d0] ;  /* 0x0001d00005047984 */ /* 0x000ee20000000c00 */
[----:B------:R-:W-:Y:S01]  /*6470*/  UISETP.GE.AND UP0, UPT, UR42, 0x1, UPT ;  /* 0x000000012a00788c */ /* 0x000fe2000bf06270 */
[----:B------:R-:W-:Y:S01]  /*6480*/  @!PT LDS RZ, [RZ] ;  /* 0x00000000fffff984 */ /* 0x000fe20000000800 */
[----:B------:R-:W-:Y:S01]  /*6490*/  @!PT LDS RZ, [RZ] ;  /* 0x00000000fffff984 */ /* 0x000fe20000000800 */
[----:B------:R-:W-:Y:S01]  /*64a0*/  @!PT LDS RZ, [RZ] ;  /* 0x00000000fffff984 */ /* 0x000fe20000000800 */
[----:B------:R-:W-:Y:S01]  /*64b0*/  @!PT LDS RZ, [RZ] ;  /* 0x00000000fffff984 */ /* 0x000fe20000000800 */
[----:B------:R4:W-:Y:S06]  /*64c0*/  MEMBAR.ALL.CTA ;  /* 0x0000000000007992 */ /* 0x0009ec0000008000 */
[----:B----4-:R-:W4:Y:S01]  /*64d0*/  FENCE.VIEW.ASYNC.S ;  /* 0x00000000000073c6 */ /* 0x010f220000000000 */
[----:B---3--:R-:W-:Y:S11]  /*64e0*/  LOP3.LUT P0, RZ, R6, 0x1, RZ, 0xc0, !PT ;  /* 0x0000000106ff7812 */ /* 0x008ff6000780c0ff */
[----:B------:R-:W-:Y:S02]  /*64f0*/  @!UPT UIADD3 URZ, UPT, UPT, URZ, URZ, URZ ;  /* 0x000000fffffff290 */ /* 0x000fe4000fffe0ff */
[----:B----4-:R-:W-:Y:S01]  /*6500*/  VOTEU.ANY UP1, P0 ;  /* 0x0000000000ff7886 */ /* 0x010fe20000020100 */
[----:B------:R-:W-:Y:S01]  /*6510*/  PLOP3.LUT P0, PT, PT, PT, UP1, 0x80, 0x8 ;  /* 0x000000000008781c */ /* 0x000fe20003f0f018 */
[----:B------:R-:W-:Y:S11]  /*6520*/  UP2UR UR62, UPR, URZ, 0x2 ;  /* 0x00000002ff3e7883 */ /* 0x000ff60008000000 */
[----:B------:R-:W-:Y:S01]  /*6530*/  @!UPT UIADD3 URZ, UPT, UPT, URZ, URZ, URZ ;  /* 0x000000fffffff290 */ /* 0x000fe2000fffe0ff */
[----:B--2---:R-:W-:Y:S02]  /*6540*/  @P0 SHF.R.U32.HI R0, RZ, 0x10, R5 ;  /* 0x00000010ff000819 */ /* 0x004fe40000011605 */
        /* <DEDUP_REMOVED lines=12> */
[----:B------:R-:W3:Y:S01]  /*6610*/  LDCU UR12, c[0x0][0xb20] ;  /* 0x00016400ff0c77ac */ /* 0x000ee20008000800 */
[----:B-1----:R-:W-:Y:S02]  /*6620*/  UIMAD.WIDE.U32 UR4, UR53, UR59, URZ ;  /* 0x0000003b350472a5 */ /* 0x002fe4000f8e00ff */
[----:B------:R-:W-:Y:S02]  /*6630*/  UIMAD.WIDE.U32 UR6, UR60, UR56, URZ ;  /* 0x000000383c0672a5 */ /* 0x000fe4000f8e00ff */
[----:B------:R-:W-:Y:S02]  /*6640*/  UISETP.NE.AND UP0, UPT, UR58, 0x1, UPT ;  /* 0x000000013a00788c */ /* 0x000fe4000bf05270 */
[----:B------:R-:W-:Y:S02]  /*6650*/  UIMAD.WIDE.U32 UR8, UR37, UR59, URZ ;  /* 0x0000003b250872a5 */ /* 0x000fe4000f8e00ff */
[----:B------:R-:W-:Y:S02]  /*6660*/  UIMAD.WIDE.U32 UR10, UR38, UR56, URZ ;  /* 0x00000038260a72a5 */ /* 0x000fe4000f8e00ff */
[----:B------:R-:W-:Y:S02]  /*6670*/  UISETP.NE.AND UP1, UPT, UR43, 0x1, UPT ;  /* 0x000000012b00788c */ /* 0x000fe4000bf25270 */
[----:B------:R-:W-:Y:S01]  /*6680*/  UISETP.NE.AND UP2, UPT, UR42, 0x1, UPT ;  /* 0x000000012a00788c */ /* 0x000fe2000bf45270 */
[----:B------:R-:W-:Y:S02]  /*6690*/  UMOV UR4, UR5 ;  /* 0x0000000500047c82 */ /* 0x000fe40008000000 */
[----:B---3--:R-:W-:Y:S03]  /*66a0*/  USHF.R.U32.HI UR5, URZ, UR12, UR4 ;  /* 0x0000000cff057299 */ /* 0x008fe60008011604 */
[----:B------:R-:W-:Y:S02]  /*66b0*/  UMOV UR4, UR7 ;  /* 0x0000000700047c82 */ /* 0x000fe40008000000 */
[----:B------:R-:W-:Y:S02]  /*66c0*/  USHF.R.U32.HI UR7, URZ, UR57, UR4 ;  /* 0x00000039ff077299 */ /* 0x000fe40008011604 */
[----:B------:R-:W-:Y:S02]  /*66d0*/  USEL UR4, UR53, UR5, !UP0 ;  /* 0x0000000535047287 */ /* 0x000fe4000c000000 */
[----:B------:R-:W-:Y:S01]  /*66e0*/  USEL UR7, UR60, UR7, !UP1 ;  /* 0x000000073c077287 */ /* 0x000fe2000c800000 */
[----:B------:R-:W-:Y:S01]  /*66f0*/  UMOV UR5, UR9 ;  /* 0x0000000900057c82 */ /* 0x000fe20008000000 */
[----:B------:R-:W-:Y:S02]  /*6700*/  UIMAD.WIDE.U32 UR8, UR4, UR40, URZ ;  /* 0x00000028040872a5 */ /* 0x000fe4000f8e00ff */
[----:B------:R-:W-:Y:S03]  /*6710*/  USHF.R.U32.HI UR6, URZ, UR12, UR5 ;  /* 0x0000000cff067299 */ /* 0x000fe60008011605 */
[----:B------:R-:W-:Y:S01]  /*6720*/  UMOV UR5, UR11 ;  /* 0x0000000b00057c82 */ /* 0x000fe20008000000 */
[----:B------:R-:W-:Y:S02]  /*6730*/  UIMAD.WIDE.U32 UR10, UR7, UR40, URZ ;  /* 0x00000028070a72a5 */ /* 0x000fe4000f8e00ff */
[----:B------:R-:W-:Y:S02]  /*6740*/  USHF.R.U32.HI UR12, URZ, UR57, UR5 ;  /* 0x00000039ff0c7299 */ /* 0x000fe40008011605 */
[----:B------:R-:W-:Y:S01]  /*6750*/  USEL UR6, UR37, UR6, !UP0 ;  /* 0x0000000625067287 */ /* 0x000fe2000c000000 */
[----:B------:R-:W-:Y:S02]  /*6760*/  UMOV UR5, UR9 ;  /* 0x0000000900057c82 */ /* 0x000fe40008000000 */
[----:B------:R-:W-:Y:S01]  /*6770*/  UMOV UR10, UR11 ;  /* 0x0000000b000a7c82 */ /* 0x000fe20008000000 */
[----:B------:R-:W-:Y:S02]  /*6780*/  @UP2 USHF.R.U32.HI UR4, URZ, UR41, UR5 ;  /* 0x00000029ff042299 */ /* 0x000fe40008011605 */
[----:B------:R-:W-:Y:S02]  /*6790*/  @UP2 USHF.R.U32.HI UR7, URZ, UR41, UR10 ;  /* 0x00000029ff072299 */ /* 0x000fe4000801160a */
[----:B------:R-:W-:Y:S02]  /*67a0*/  UIMAD UR4, UR42, UR4, URZ ;  /* 0x000000042a0472a4 */ /* 0x000fe4000f8e02ff */
[----:B------:R-:W-:Y:S02]  /*67b0*/  UIMAD.WIDE.U32 UR10, UR6, UR40, URZ ;  /* 0x00000028060a72a5 */ /* 0x000fe4000f8e00ff */
[----:B------:R-:W-:Y:S02]  /*67c0*/  USEL UR5, UR38, UR12, !UP1 ;  /* 0x0000000c26057287 */ /* 0x000fe4000c800000 */
[----:B------:R-:W-:Y:S02]  /*67d0*/  UIMAD UR8, UR42, UR7, URZ ;  /* 0x000000072a0872a4 */ /* 0x000fe4000f8e02ff */
[----:B------:R-:W-:Y:S03]  /*67e0*/  UISETP.GE.AND UP0, UPT, UR6, UR4, UPT ;  /* 0x000000040600728c */ /* 0x000fe6000bf06270 */
[----:B------:R-:W-:Y:S01]  /*67f0*/  UMOV UR4, UR11 ;  /* 0x0000000b00047c82 */ /* 0x000fe20008000000 */
[----:B------:R-:W-:Y:S02]  /*6800*/  UISETP.GE.OR UP0, UPT, UR5, UR8, UP0 ;  /* 0x000000080500728c */ /* 0x000fe40008706670 */
[----:B------:R-:W-:Y:S02]  /*6810*/  USHF.R.U32.HI UR4, URZ, UR41, UR4 ;  /* 0x00000029ff047299 */ /* 0x000fe40008011604 */
[----:B------:R-:W-:Y:S02]  /*6820*/  UIMAD.WIDE.U32 UR8, UR5, UR40, URZ ;  /* 0x00000028050872a5 */ /* 0x000fe4000f8e00ff */
[----:B------:R-:W-:Y:S02]  /*6830*/  USEL UR11, UR6, UR4, !UP2 ;  /* 0x00000004060b7287 */ /* 0x000fe4000d000000 */
[----:B------:R-:W-:Y:S02]  /*6840*/  UIADD3 UR8, UPT, UPT, -UR5, URZ, URZ ;  /* 0x000000ff05087290 */ /* 0x000fe4000fffe1ff */
[----:B------:R-:W-:Y:S01]  /*6850*/  UIADD3 UR10, UPT, UPT, -UR11, URZ, URZ ;  /* 0x000000ff0b0a7290 */ /* 0x000fe2000fffe1ff */
[----:B------:R-:W-:Y:S01]  /*6860*/  @!UP0 UMOV UR4, UR9 ;  /* 0x0000000900048c82 */ /* 0x000fe20008000000 */
[----:B------:R-:W-:Y:S02]  /*6870*/  UIADD3 UR9, UPT, UPT, -UR6, URZ, URZ ;  /* 0x000000ff06097290 */ /* 0x000fe4000fffe1ff */
[----:B------:R-:W-:Y:S02]  /*6880*/  @!UP0 USHF.R.U32.HI UR4, URZ, UR41, UR4 ;  /* 0x00000029ff048299 */ /* 0x000fe40008011604 */
[----:B------:R-:W-:Y:S02]  /*6890*/  UIMAD UR10, UR42, UR10, UR6 ;  /* 0x0000000a2a0a72a4 */ /* 0x000fe4000f8e0206 */
[----:B------:R-:W-:Y:S04]  /*68a0*/  @!UP0 USEL UR4, UR5, UR4, !UP2 ;  /* 0x0000000405048287 */ /* 0x000fe8000d000000 */
[----:B------:R-:W-:Y:S02]  /*68b0*/  @!UP0 UIMAD UR10, UR7, UR10, UR4 ;  /* 0x0000000a070a82a4 */ /* 0x000fe4000f8e0204 */
[----:B------:R-:W-:Y:S02]  /*68c0*/  @!UP0 UIADD3 UR11, UPT, UPT, UR11, -UR4, URZ ;  /* 0x800000040b0b8290 */ /* 0x000fe4000fffe0ff */
[----:B------:R-:W-:Y:S02]  /*68d0*/  UIMAD UR7, UR43, UR8, UR38 ;  /* 0x000000082b0772a4 */ /* 0x000fe4000f8e0226 */
[----:B------:R-:W-:Y:S02]  /*68e0*/  @!UP0 UIMAD UR6, UR11, UR42, UR5 ;  /* 0x0000002a0b0682a4 */ /* 0x000fe4000f8e0205 */
[----:B------:R-:W-:Y:S01]  /*68f0*/  UIMAD UR4, UR58, UR9, UR37 ;  /* 0x000000093a0472a4 */ /* 0x000fe2000f8e0225 */
[----:B------:R-:W-:Y:S02]  /*6900*/  @!UP0 UMOV UR5, UR10 ;  /* 0x0000000a00058c82 */ /* 0x000fe40008000000 */
[----:B------:R-:W-:Y:S02]  /*6910*/  UIMAD UR38, UR5, UR43, UR7 ;  /* 0x0000002b052672a4 */ /* 0x000fe4000f8e0207 */
[----:B------:R-:W-:Y:S11]  /*6920*/  UIMAD UR37, UR6, UR58, UR4 ;  /* 0x0000003a062572a4 */ /* 0x000ff6000f8e0204 */
[----:B------:R-:W-:Y:S01]  /*6930*/  @!UPT UIADD3 URZ, UPT, UPT, URZ, URZ, URZ ;  /* 0x000000fffffff290 */ /* 0x000fe2000fffe0ff */
.L_x_112:
[----:B-1----:R-:W-:Y:S01]  /*6940*/  UISETP.NE.AND UP0, UPT, UR39, 0x1, UPT ;  /* 0x000000012700788c */ /* 0x002fe2000bf05270 */
[----:B------:R-:W-:Y:S01]  /*6950*/  IADD3 R64, PT, PT, R64, 0x1, RZ ;  /* 0x0000000140407810 */ /* 0x000fe20007ffe0ff */
[----:B------:R-:W-:Y:S02]  /*6960*/  UIADD3 UR11, UPT, UPT, UR49, 0x200, URZ ;  /* 0x00000200310b7890 */ /* 0x000fe4000fffe0ff */
[----:B------:R-:W-:Y:S02]  /*6970*/  USHF.L.U32 UR46, UR20, 0x6, URZ ;  /* 0x00000006142e7899 */ /* 0x000fe400080006ff */
[----:B------:R-:W-:Y:S05]  /*6980*/  USHF.L.U32 UR45, UR26, 0x6, URZ ;  /* 0x000000061a2d7899 */ /* 0x000fea00080006ff */
[----:B------:R-:W1:Y:S01]  /*6990*/  @!UP0 LDCU.128 UR12, c[0x0][0xb10] ;  /* 0x00016200ff0c87ac */ /* 0x000e620008000c00 */
[----:B------:R-:W3:Y:S01]  /*69a0*/  @!UP0 LDCU UR5, c[0x0][0xb0c] ;  /* 0x00016180ff0587ac */ /* 0x000ee20008000800 */
[----:B------:R-:W4:Y:S01]  /*69b0*/  @!UP0 LDCU UR10, c[0x0][0xb20] ;  /* 0x00016400ff0a87ac */ /* 0x000f220008000800 */
[----:B-1----:R-:W-:Y:S02]  /*69c0*/  UIMAD.WIDE.U32 UR8, UR38, UR12, URZ ;  /* 0x0000000c260872a5 */ /* 0x002fe4000f8e00ff */
[----:B------:R-:W-:Y:S02]  /*69d0*/  UIMAD.WIDE.U32 UR6, UR37, UR15, URZ ;  /* 0x0000000f250672a5 */ /* 0x000fe4000f8e00ff */
[----:B------:R-:W-:Y:S03]  /*69e0*/  @!UP0 UISETP.NE.AND UP1, UPT, UR14, 0x1, UPT ;  /* 0x000000010e00888c */ /* 0x000fe6000bf25270 */
[----:B------:R-:W-:Y:S01]  /*69f0*/  @!UP0 UMOV UR4, UR9 ;  /* 0x0000000900048c82 */ /* 0x000fe20008000000 */
[----:B---3--:R-:W-:Y:S02]  /*6a00*/  @!UP0 UISETP.NE.AND UP2, UPT, UR5, 0x1, UPT ;  /* 0x000000010500888c */ /* 0x008fe4000bf45270 */
[----:B------:R-:W-:Y:S01]  /*6a10*/  @!UP0 USHF.R.U32.HI UR4, URZ, UR13, UR4 ;  /* 0x0000000dff048299 */ /* 0x000fe20008011604 */
[----:B------:R-:W-:Y:S02]  /*6a20*/  @!UP0 UMOV UR6, UR7 ;  /* 0x0000000700068c82 */ /* 0x000fe40008000000 */
[----:B----4-:R-:W-:Y:S02]  /*6a30*/  @!UP0 USHF.R.U32.HI UR6, URZ, UR10, UR6 ;  /* 0x0000000aff068299 */ /* 0x010fe40008011606 */
[----:B------:R-:W-:Y:S02]  /*6a40*/  @!UP0 USEL UR7, UR38, UR4, !UP2 ;  /* 0x0000000426078287 */ /* 0x000fe4000d000000 */
[----:B------:R-:W-:Y:S04]  /*6a50*/  @!UP0 USEL UR6, UR37, UR6, !UP1 ;  /* 0x0000000625068287 */ /* 0x000fe8000c800000 */
[----:B------:R-:W-:Y:S02]  /*6a60*/  @!UP0 UIADD3 UR4, UPT, UPT, -UR7, UR6, URZ ;  /* 0x0000000607048290 */ /* 0x000fe4000fffe1ff */
[----:B------:R-:W-:Y:S02]  /*6a70*/  @!UP0 UIADD3 UR6, UPT, UPT, UR7, -UR6, URZ ;  /* 0x8000000607068290 */ /* 0x000fe4000fffe0ff */
[----:B------:R-:W-:Y:S02]  /*6a80*/  @!UP0 UIMAD UR38, UR4, UR5, UR38 ;  /* 0x00000005042682a4 */ /* 0x000fe4000f8e0226 */
[----:B------:R-:W-:Y:S02]  /*6a90*/  @!UP0 UIMAD UR37, UR6, UR14, UR37 ;  /* 0x0000000e062582a4 */ /* 0x000fe4000f8e0225 */
[----:B------:R-:W-:Y:S09]  /*6aa0*/  ULOP3.LUT UP0, URZ, UR11, 0x1b0, URZ, 0xc0, !UPT ;  /* 0x000001b00bff7892 */ /* 0x000ff2000f80c0ff */
[----:B------:R-:W-:Y:S05]  /*6ab0*/  BRA.U !UP0, `(.L_x_113) ;  /* 0x00000001087c7547 */ /* 0x000fea000b800000 */
[----:B------:R-:W1:Y:S01]  /*6ac0*/  LDCU.64 UR8, c[0x4][0x80] ;  /* 0x01001000ff0877ac */ /* 0x000e620008000a00 */
[----:B------:R-:W-:Y:S01]  /*6ad0*/  MOV R2, 0x0 ;  /* 0x0000000000027802 */ /* 0x000fe20000000f00 */
[----:B------:R-:W-:Y:S02]  /*6ae0*/  HFMA2 R12, -RZ, RZ, 0, 5.9604644775390625e-08 ;  /* 0x00000001ff0c7431 */ /* 0x000fe400000001ff */
[----:B------:R-:W-:Y:S01]  /*6af0*/  IMAD.MOV.U32 R8, RZ, RZ, 0x70 ;  /* 0x00000070ff087424 */ /* 0x000fe200078e00ff */
[----:B------:R3:W4:Y:S01]  /*6b00*/  LDC.64 R14, c[0x4][R2] ;  /* 0x01000000020e7b82 */ /* 0x0007220000000a00 */
[----:B------:R-:W2:Y:S01]  /*6b10*/  LDCU.64 UR6, c[0x4][0x88] ;  /* 0x01001100ff0677ac */ /* 0x000ea20008000a00 */
[----:B------:R-:W-:Y:S01]  /*6b20*/  IMAD.MOV.U32 R13, RZ, RZ, RZ ;  /* 0x000000ffff0d7224 */ /* 0x000fe200078e00ff */
[----:B------:R-:W2:Y:S01]  /*6b30*/  LDCU.64 UR4, c[0x4][0x8] ;  /* 0x01000100ff0477ac */ /* 0x000ea20008000a00 */
[----:B-1----:R-:W-:Y:S01]  /*6b40*/  MOV R5, UR9 ;  /* 0x0000000900057c02 */ /* 0x002fe20008000f00 */
[----:B------:R-:W-:Y:S01]  /*6b50*/  IMAD.U32 R4, RZ, RZ, UR8 ;  /* 0x00000008ff047e24 */ /* 0x000fe2000f8e00ff */
[----:B--2---:R-:W-:Y:S01]  /*6b60*/  MOV R7, UR7 ;  /* 0x0000000700077c02 */ /* 0x004fe20008000f00 */
[----:B------:R-:W-:Y:S01]  /*6b70*/  IMAD.U32 R6, RZ, RZ, UR6 ;  /* 0x00000006ff067e24 */ /* 0x000fe2000f8e00ff */
[----:B------:R-:W-:Y:S01]  /*6b80*/  MOV R11, UR5 ;  /* 0x00000005000b7c02 */ /* 0x000fe20008000f00 */
[----:B------:R-:W-:Y:S02]  /*6b90*/  IMAD.U32 R10, RZ, RZ, UR4 ;  /* 0x00000004ff0a7e24 */ /* 0x000fe4000f8e00ff */
[----:B------:R-:W-:Y:S07]  /*6ba0*/  LEPC R20, `(.L_x_114) ;  /* 0x000000001014794e */ /* 0x000fee0000000000 */
[----:B---345:R-:W-:Y:S05]  /*6bb0*/  CALL.ABS.NOINC R14 ;  /* 0x000000000e007343 */ /* 0x038fea0003c00000 */
.L_x_114:
[----:B------:R-:W1:Y:S01]  /*6bc0*/  LDCU.64 UR8, c[0x4][0x80] ;  /* 0x01001000ff0877ac */ /* 0x000e620008000a00 */
[----:B------:R-:W2:Y:S01]  /*6bd0*/  LDC.64 R2, c[0x4][R2] ;  /* 0x0100000002027b82 */ /* 0x000ea20000000a00 */
[----:B------:R-:W-:Y:S02]  /*6be0*/  HFMA2 R12, -RZ, RZ, 0, 5.9604644775390625e-08 ;  /* 0x00000001ff0c7431 */ /* 0x000fe400000001ff */
[----:B------:R-:W-:Y:S02]  /*6bf0*/  IMAD.MOV.U32 R8, RZ, RZ, 0x70 ;  /* 0x00000070ff087424 */ /* 0x000fe400078e00ff */
[----:B------:R-:W-:Y:S01]  /*6c00*/  IMAD.MOV.U32 R13, RZ, RZ, RZ ;  /* 0x000000ffff0d7224 */ /* 0x000fe200078e00ff */
[----:B------:R-:W3:Y:S01]  /*6c10*/  LDCU.64 UR6, c[0x4][0x88] ;  /* 0x01001100ff0677ac */ /* 0x000ee20008000a00 */
[----:B------:R-:W4:Y:S01]  /*6c20*/  LDCU.64 UR4, c[0x4][0x8] ;  /* 0x01000100ff0477ac */ /* 0x000f220008000a00 */
[----:B-1----:R-:W-:Y:S02]  /*6c30*/  MOV R4, UR8 ;  /* 0x0000000800047c02 */ /* 0x002fe40008000f00 */
[----:B------:R-:W-:Y:S02]  /*6c40*/  MOV R5, UR9 ;  /* 0x0000000900057c02 */ /* 0x000fe40008000f00 */
[----:B---3--:R-:W-:Y:S01]  /*6c50*/  MOV R7, UR7 ;  /* 0x0000000700077c02 */ /* 0x008fe20008000f00 */
[----:B------:R-:W-:Y:S01]  /*6c60*/  IMAD.U32 R6, RZ, RZ, UR6 ;  /* 0x00000006ff067e24 */ /* 0x000fe2000f8e00ff */
[----:B----4-:R-:W-:Y:S01]  /*6c70*/  MOV R11, UR5 ;  /* 0x00000005000b7c02 */ /* 0x010fe20008000f00 */
[----:B------:R-:W-:Y:S02]  /*6c80*/  IMAD.U32 R10, RZ, RZ, UR4 ;  /* 0x00000004ff0a7e24 */ /* 0x000fe4000f8e00ff */
[----:B------:R-:W-:Y:S07]  /*6c90*/  LEPC R20, `(.L_x_113) ;  /* 0x000000001014794e */ /* 0x000fee0000000000 */
[----:B--2---:R-:W-:Y:S05]  /*6ca0*/  CALL.ABS.NOINC R2 ;  /* 0x0000000002007343 */ /* 0x004fea0003c00000 */
.L_x_113:
[----:B------:R-:W-:Y:S02]  /*6cb0*/  ISETP.NE.U32.AND P0, PT, RZ, UR54, PT ;  /* 0x00000036ff007c0c */ /* 0x000fe4000bf05070 */
[C---:B------:R-:W-:Y:S02]  /*6cc0*/  ISETP.NE.U32.AND P1, PT, R58.reuse, RZ, PT ;  /* 0x000000ff3a00720c */ /* 0x040fe40003f25070 */
[----:B------:R-:W-:Y:S02]  /*6cd0*/  ISETP.NE.U32.AND P4, PT, R58, RZ, PT ;  /* 0x000000ff3a00720c */ /* 0x000fe40003f85070 */
[----:B------:R-:W-:Y:S02]  /*6ce0*/  ISETP.NE.AND.EX P0, PT, RZ, UR55, PT, P0 ;  /* 0x00000037ff007c0c */ /* 0x000fe4000bf05300 */
[C---:B------:R-:W-:Y:S02]  /*6cf0*/  ISETP.NE.AND.EX P1, PT, R59.reuse, RZ, PT, P1 ;  /* 0x000000ff3b00720c */ /* 0x040fe40003f25310 */
[----:B------:R-:W-:Y:S02]  /*6d00*/  ISETP.NE.AND.EX P4, PT, R59, RZ, P0, P4 ;  /* 0x000000ff3b00720c */ /* 0x000fe40000785340 */
[----:B------:R-:W-:Y:S02]  /*6d10*/  ISETP.NE.U32.AND P5, PT, R54, RZ, PT ;  /* 0x000000ff3600720c */ /* 0x000fe40003fa5070 */
[----:B------:R-:W-:Y:S02]  /*6d20*/  ISETP.NE.U32.AND P3, PT, RZ, UR54, PT ;  /* 0x00000036ff007c0c */ /* 0x000fe4000bf65070 */
[----:B------:R-:W-:Y:S02]  /*6d30*/  PLOP3.LUT P2, PT, PT, PT, PT, 0x8, 0x80 ;  /* 0x000000000080781c */ /* 0x000fe40003f4e170 */
[----:B------:R-:W-:Y:S02]  /*6d40*/  ISETP.NE.AND.EX P5, PT, R55, RZ, PT, P5 ;  /* 0x000000ff3700720c */ /* 0x000fe40003fa5350 */
[----:B------:R-:W-:Y:S03]  /*6d50*/  ISETP.NE.AND.EX P3, PT, RZ, UR55, PT, P3 ;  /* 0x00000037ff007c0c */ /* 0x000fe6000bf65330 */
[----:B------:R-:W-:Y:S01]  /*6d60*/  @!P4 PLOP3.LUT P2, PT, P1, PT, PT, 0x80, 0x8 ;  /* 0x000000000008c81c */ /* 0x000fe20000f4f070 */
[----:B------:R-:W-:Y:S01]  /*6d70*/  @!UPT UIADD3 URZ, UPT, UPT, URZ, URZ, URZ ;  /* 0x000000fffffff290 */ /* 0x000fe2000fffe0ff */
[----:B------:R-:W-:Y:S11]  /*6d80*/  @!P1 BRA `(.L_x_115) ;  /* 0x0000000000309947 */ /* 0x000ff60003800000 */
[----:B------:R-:W-:Y:S01]  /*6d90*/  ISETP.NE.U32.AND P0, PT, R56, RZ, PT ;  /* 0x000000ff3800720c */ /* 0x000fe20003f05070 */
[----:B------:R-:W1:Y:S01]  /*6da0*/  LDCU.64 UR4, c[0x0][0x358] ;  /* 0x00006b00ff0477ac */ /* 0x000e620008000a00 */
[----:B------:R-:W-:Y:S02]  /*6db0*/  IMAD.MOV.U32 R60, RZ, RZ, 0x1 ;  /* 0x00000001ff3c7424 */ /* 0x000fe400078e00ff */
[----:B------:R-:W-:Y:S11]  /*6dc0*/  ISETP.NE.AND.EX P0, PT, R57, RZ, PT, P0 ;  /* 0x000000ff3900720c */ /* 0x000ff60003f05300 */
[----:B------:R-:W-:Y:S02]  /*6dd0*/  @!UPT UIADD3 URZ, UPT, UPT, URZ, URZ, URZ ;  /* 0x000000fffffff290 */ /* 0x000fe4000fffe0ff */
[----:B------:R-:W3:Y:S01]  /*6de0*/  @P0 LDC.64 R2, c[0x0][0x888] ;  /* 0x00022200ff020b82 */ /* 0x000ee20000000a00 */
[----:B--2---:R-:W-:Y:S04]  /*6df0*/  @P0 IMAD R0, R58, UR36, RZ ;  /* 0x000000243a000c24 */ /* 0x004fe8000f8e02ff */
[----:B---3--:R-:W-:Y:S04]  /*6e00*/  @P0 IMAD.WIDE R2, R0, 0x4, R2 ;  /* 0x0000000400020825 */ /* 0x008fe800078e0202 */
[----:B------:R-:W-:Y:S01]  /*6e10*/  HFMA2 R0, -RZ, RZ, 0, 5.9604644775390625e-08 ;  /* 0x00000001ff007431 */ /* 0x000fe200000001ff */
[----:B-1---5:R1:W5:Y:S04]  /*6e20*/  @P0 LDG.E R27, desc[UR4][R2.64] ;  /* 0x00000004021b0981 */ /* 0x022368000c1e1900 */
[----:B------:R-:W-:Y:S01]  /*6e30*/  @!P0 PRMT R60, R0, 0x7610, R60 ;  /* 0x00007610003c8816 */ /* 0x000fe2000000003c */
[----:B-1----:R-:W3:Y:S06]  /*6e40*/  @!P0 LDC R27, c[0x0][0x880] ;  /* 0x00022000ff1b8b82 */ /* 0x002eec0000000800 */
.L_x_115:
[----:B------:R-:W-:Y:S05]  /*6e50*/  @!P5 BRA `(.L_x_116) ;  /* 0x000000000024d947 */ /* 0x000fea0003800000 */
[----:B------:R-:W-:Y:S01]  /*6e60*/  ISETP.NE.U32.AND P0, PT, R52, RZ, PT ;  /* 0x000000ff3400720c */ /* 0x000fe20003f05070 */
[----:B------:R-:W1:Y:S03]  /*6e70*/  LDCU.64 UR4, c[0x0][0x358] ;  /* 0x00006b00ff0477ac */ /* 0x000e660008000a00 */
[----:B------:R-:W-:Y:S11]  /*6e80*/  ISETP.NE.AND.EX P0, PT, R53, RZ, PT, P0 ;  /* 0x000000ff3500720c */ /* 0x000ff60003f05300 */
[----:B------:R-:W-:Y:S02]  /*6e90*/  @!UPT UIADD3 URZ, UPT, UPT, URZ, URZ, URZ ;  /* 0x000000fffffff290 */ /* 0x000fe4000fffe0ff */
[----:B------:R-:W4:Y:S01]  /*6ea0*/  @P0 LDC.64 R2, c[0x0][0x8a8] ;  /* 0x00022a00ff020b82 */ /* 0x000f220000000a00 */
[----:B--2---:R-:W-:Y:S04]  /*6eb0*/  @P0 IMAD R0, R54, UR36, RZ ;  /* 0x0000002436000c24 */ /* 0x004fe8000f8e02ff */
[----:B----4-:R-:W-:Y:S05]  /*6ec0*/  @P0 IMAD.WIDE R2, R0, 0x4, R2 ;  /* 0x0000000400020825 */ /* 0x010fea00078e0202 */
[----:B-1---5:R1:W5:Y:S02]  /*6ed0*/  @P0 LDG.E R24, desc[UR4][R2.64] ;  /* 0x0000000402180981 */ /* 0x022364000c1e1900 */
[----:B-1----:R-:W4:Y:S02]  /*6ee0*/  @!P0 LDC R24, c[0x0][0x8a0] ;  /* 0x00022800ff188b82 */ /* 0x002f240000000800 */
.L_x_116:
[----:B---3-5:R-:W-:Y:S01]  /*6ef0*/  FSETP.NEU.AND P0, PT, R27, RZ, PT ;  /* 0x000000ff1b00720b */ /* 0x028fe20003f0d000 */
[----:B------:R-:W-:Y:S01]  /*6f00*/  ULOP3.LUT UR4, UR52, 0x1, URZ, 0x3c, !UPT ;  /* 0x0000000134047892 */ /* 0x000fe2000f8e3cff */
[----:B------:R-:W-:Y:S01]  /*6f10*/  SEL R4, RZ, 0xffffffff, P3 ;  /* 0xffffffffff047807 */ /* 0x000fe20001800000 */
[----:B------:R-:W-:Y:S01]  /*6f20*/  IMAD.U32 R77, RZ, RZ, UR48 ;  /* 0x00000030ff4d7e24 */ /* 0x000fe2000f8e00ff */
[----:B------:R-:W-:Y:S01]  /*6f30*/  @!P4 LOP3.LUT P3, RZ, R60, 0xff, RZ, 0xc0, !PT ;  /* 0x000000ff3cffc812 */ /* 0x000fe2000786c0ff */
[----:B------:R-:W-:Y:S01]  /*6f40*/  IMAD.SHL.U32 R75, R66, 0x10, RZ ;  /* 0x00000010424b7824 */ /* 0x000fe200078e00ff */
[----:B------:R-:W-:Y:S01]  /*6f50*/  @!P4 SEL R3, RZ, 0xffffffff, P0 ;  /* 0xffffffffff03c807 */ /* 0x000fe20000000000 */
[----:B------:R-:W-:Y:S01]  /*6f60*/  IMAD.U32 R80, RZ, RZ, UR4 ;  /* 0x00000004ff507e24 */ /* 0x000fe2000f8e00ff */
[----:B------:R-:W-:Y:S01]  /*6f70*/  LEA R73, R22, UR49, 0x3 ;  /* 0x0000003116497c11 */ /* 0x000fe2000f8e18ff */
[----:B------:R-:W-:Y:S01]  /*6f80*/  IMAD.SHL.U32 R77, R77, 0x2000, RZ ;  /* 0x000020004d4d7824 */ /* 0x000fe200078e00ff */
[----:B------:R-:W-:Y:S01]  /*6f90*/  @P2 SEL R3, R4, R3, !P3 ;  /* 0x0000000304032207 */ /* 0x000fe20005800000 */
[----:B------:R-:W-:Y:S01]  /*6fa0*/  IMAD.SHL.U32 R74, R65, 0x10, RZ ;  /* 0x00000010414a7824 */ /* 0x000fe200078e00ff */
[----:B------:R-:W-:Y:S01]  /*6fb0*/  SHF.L.U32 R2, R68, 0x1f, RZ ;  /* 0x0000001f44027819 */ /* 0x000fe200000006ff */
[----:B------:R-:W-:Y:S01]  /*6fc0*/  IMAD.IADD R35, R70, 0x1, R77 ;  /* 0x0000000146237824 */ /* 0x000fe200078e024d */
[----:B------:R-:W-:Y:S01]  /*6fd0*/  @!P4 LOP3.LUT R3, R3, 0x1, RZ, 0xc0, !PT ;  /* 0x000000010303c812 */ /* 0x000fe200078ec0ff */
[----:B------:R-:W-:Y:S01]  /*6fe0*/  BSSY B1, `(.L_x_117) ;  /* 0x0000038000017945 */ /* 0x000fe20003800000 */
[----:B------:R-:W-:Y:S01]  /*6ff0*/  IMAD.MOV.U32 R79, RZ, RZ, 0x1 ;  /* 0x00000001ff4f7424 */ /* 0x000fe200078e00ff */
[----:B------:R-:W-:Y:S02]  /*7000*/  CS2R R38, SRZ ;  /* 0x0000000000267805 */ /* 0x000fe4000001ff00 */
[----:B------:R-:W-:Y:S01]  /*7010*/  ISETP.NE.U32.OR P5, PT, R3, 0x1, P4 ;  /* 0x000000010300780c */ /* 0x000fe200027a5470 */
[----:B------:R-:W-:Y:S01]  /*7020*/  IMAD.U32 R3, RZ, RZ, UR48 ;  /* 0x00000030ff037e24 */ /* 0x000fe2000f8e00ff */
[----:B------:R-:W-:Y:S01]  /*7030*/  LOP3.LUT P4, R63, R60, 0xff, RZ, 0xc0, !PT ;  /* 0x000000ff3c3f7812 */ /* 0x000fe2000788c0ff */
[----:B------:R-:W-:Y:S01]  /*7040*/  IMAD.IADD R76, R35, 0x1, R75 ;  /* 0x00000001234c7824 */ /* 0x000fe200078e024b */
[----:B------:R-:W-:Y:S01]  /*7050*/  P2R R72, PR, RZ, 0x20 ;  /* 0x00000020ff487803 */ /* 0x000fe20000000000 */
[----:B------:R-:W-:Y:S01]  /*7060*/  IMAD R25, R22, 0x20, R23 ;  /* 0x0000002016197824 */ /* 0x000fe200078e0217 */
[----:B--2---:R-:W-:Y:S01]  /*7070*/  LEA R0, R3, UR49, 0x3 ;  /* 0x0000003103007c11 */ /* 0x004fe2000f8e18ff */
[----:B------:R-:W-:Y:S01]  /*7080*/  IMAD.U32 R78, RZ, RZ, UR48 ;  /* 0x00000030ff4e7e24 */ /* 0x000fe2000f8e00ff */
[----:B------:R-:W-:Y:S02]  /*7090*/  SEL R3, RZ, 0xffffffff, P0 ;  /* 0xffffffffff037807 */ /* 0x000fe40000000000 */
[----:B------:R-:W-:Y:S02]  /*70a0*/  CS2R R36, SRZ ;  /* 0x0000000000247805 */ /* 0x000fe4000001ff00 */
[----:B------:R-:W-:Y:S02]  /*70b0*/  CS2R R42, SRZ ;  /* 0x00000000002a7805 */ /* 0x000fe4000001ff00 */
[----:B------:R-:W-:Y:S02]  /*70c0*/  CS2R R40, SRZ ;  /* 0x0000000000287805 */ /* 0x000fe4000001ff00 */
[----:B------:R-:W-:Y:S02]  /*70d0*/  @P1 SEL R3, R4, R3, !P4 ;  /* 0x0000000304031207 */ /* 0x000fe40006000000 */
[----:B------:R-:W-:Y:S02]  /*70e0*/  CS2R R46, SRZ ;  /* 0x00000000002e7805 */ /* 0x000fe4000001ff00 */
[----:B------:R-:W-:Y:S02]  /*70f0*/  @P5 SHF.L.U32 R5, R80, 0x1f, RZ ;  /* 0x0000001f50055819 */ /* 0x000fe400000006ff */
[----:B------:R-:W-:Y:S02]  /*7100*/  CS2R R44, SRZ ;  /* 0x00000000002c7805 */ /* 0x000fe4000001ff00 */
[----:B------:R-:W-:Y:S02]  /*7110*/  LOP3.LUT R3, R3, 0x1, RZ, 0xc0, !PT ;  /* 0x0000000103037812 */ /* 0x000fe400078ec0ff */
[----:B------:R-:W-:Y:S01]  /*7120*/  CS2R R50, SRZ ;  /* 0x0000000000327805 */ /* 0x000fe2000001ff00 */
[----:B------:R-:W1:Y:S01]  /*7130*/  @P5 SYNCS.PHASECHK.TRANS64.TRYWAIT P3, [R0+URZ+0x100], R5 ;  /* 0x00010005000055a7 */ /* 0x000e6200080611ff */
[----:B------:R-:W-:Y:S02]  /*7140*/  CS2R R48, SRZ ;  /* 0x0000000000307805 */ /* 0x000fe4000001ff00 */
[----:B------:R-:W-:Y:S01]  /*7150*/  ISETP.NE.U32.AND P0, PT, R3, 0x1, PT ;  /* 0x000000010300780c */ /* 0x000fe20003f05070 */
[----:B------:R-:W-:Y:S02]  /*7160*/  IMAD.IADD R34, R35, 0x1, R74 ;  /* 0x0000000123227824 */ /* 0x000fe400078e024a */
[----:B------:R-:W-:Y:S01]  /*7170*/  IMAD.IADD R32, R69, 0x1, R76 ;  /* 0x0000000145207824 */ /* 0x000fe200078e024c */
[----:B------:R-:W-:Y:S01]  /*7180*/  P2R R81, PR, RZ, 0x1 ;  /* 0x00000001ff517803 */ /* 0x000fe20000000000 */
[----:B------:R2:W3:Y:S01]  /*7190*/  SYNCS.PHASECHK.TRANS64.TRYWAIT P2, [R73+URZ+0x160], R2 ;  /* 0x00016002490075a7 */ /* 0x0004e200080411ff */
[----:B-1----:R-:W-:Y:S01]  /*71a0*/  @P5 SEL R79, RZ, 0x1, !P3 ;  /* 0x00000001ff4f5807 */ /* 0x002fe20005800000 */
[----:B--2---:R-:W-:Y:S06]  /*71b0*/  @!P5 BRA `(.L_x_118) ;  /* 0x000000000068d947 */ /* 0x004fec0003800000 */
[----:B------:R-:W-:Y:S01]  /*71c0*/  ISETP.NE.AND P0, PT, R79, RZ, PT ;  /* 0x000000ff4f00720c */ /* 0x000fe20003f05270 */
[----:B------:R-:W-:Y:S01]  /*71d0*/  BSSY B0, `(.L_x_119) ;  /* 0x000000d000007945 */ /* 0x000fe20003800000 */
[----:B------:R-:W-:Y:S02]  /*71e0*/  CS2R R50, SRZ ;  /* 0x0000000000327805 */ /* 0x000fe4000001ff00 */
[----:B------:R-:W-:Y:S02]  /*71f0*/  CS2R R48, SRZ ;  /* 0x0000000000307805 */ /* 0x000fe4000001ff00 */
[----:B------:R-:W-:Y:S02]  /*7200*/  CS2R R46, SRZ ;  /* 0x00000000002e7805 */ /* 0x000fe4000001ff00 */
[----:B------:R-:W-:Y:S02]  /*7210*/  CS2R R44, SRZ ;  /* 0x00000000002c7805 */ /* 0x000fe4000001ff00 */
[----:B------:R-:W-:Y:S02]  /*7220*/  CS2R R42, SRZ ;  /* 0x00000000002a7805 */ /* 0x000fe4000001ff00 */
[----:B------:R-:W-:Y:S02]  /*7230*/  CS2R R40, SRZ ;  /* 0x0000000000287805 */ /* 0x000fe4000001ff00 */
[----:B------:R-:W-:Y:S02]  /*7240*/  CS2R R38, SRZ ;  /* 0x0000000000267805 */ /* 0x000fe4000001ff00 */
[----:B------:R-:W-:Y:S01]  /*7250*/  CS2R R36, SRZ ;  /* 0x0000000000247805 */ /* 0x000fe2000001ff00 */
[----:B------:R-:W-:Y:S06]  /*7260*/  @P0 BRA `(.L_x_120) ;  /* 0x00000000000c0947 */ /* 0x000fec0003800000 */
[----:B------:R-:W-:Y:S04]  /*7270*/  SHF.L.U32 R3, R80, 0x1f, RZ ;  /* 0x0000001f50037819 */ /* 0x000fe800000006ff */
[----:B------:R-:W1:Y:S02]  /*7280*/  SYNCS.PHASECHK.TRANS64.TRYWAIT P0, [R0+URZ+0x100], R3 ;  /* 0x00010003000075a7 */ /* 0x000e6400080011ff */
[----:B-1----:R-:W-:Y:S05]  /*7290*/  @!P0 BRA `(.L_x_121) ;  /* 0x0000002400808947 */ /* 0x002fea0003800000 */
.L_x_120:
[----:B------:R-:W-:Y:S05]  /*72a0*/  BSYNC B0 ;  /* 0x0000000000007941 */ /* 0x000fea0003800000 */
.L_x_119:
[----:B------:R-:W-:Y:S01]  /*72b0*/  ISETP.NE.AND P0, PT, R81, RZ, PT ;  /* 0x000000ff5100720c */ /* 0x000fe20003f05270 */
[----:B------:R-:W-:Y:S04]  /*72c0*/  UIADD3 UR4, UPT, UPT, UR48, 0x1, URZ ;  /* 0x0000000130047890 */ /* 0x000fe8000fffe0ff */
[----:B------:R-:W-:Y:S04]  /*72d0*/  UISETP.NE.AND UP0, UPT, UR4, 0x3, UPT ;  /* 0x000000030400788c */ /* 0x000fe8000bf05270 */
[----:B------:R-:W-:Y:S02]  /*72e0*/  USEL UR5, URZ, 0x1, UP0 ;  /* 0x00000001ff057887 */ /* 0x000fe40008000000 */
[----:B------:R-:W-:Y:S02]  /*72f0*/  USEL UR4, UR4, URZ, UP0 ;  /* 0x000000ff04047287 */ /* 0x000fe40008000000 */
[----:B------:R2:W1:Y:S02]  /*7300*/  @P0 LDS.128 R48, [R35] ;  /* 0x0000000023300984 */ /* 0x0004640000000c00 */
[----:B------:R-:W-:Y:S02]  /*7310*/  LOP3.LUT R80, R80, UR5, RZ, 0x3c, !PT ;  /* 0x0000000550507c12 */ /* 0x000fe4000f8e3cff */
[----:B------:R2:W1:Y:S01]  /*7320*/  @P0 LDS.128 R44, [R76+0x10] ;  /* 0x000010004c2c0984 */ /* 0x0004620000000c00 */
[----:B------:R-:W-:Y:S03]  /*7330*/  IMAD.U32 R78, RZ, RZ, UR4 ;  /* 0x00000004ff4e7e24 */ /* 0x000fe6000f8e00ff */
[----:B------:R2:W1:Y:S04]  /*7340*/  @P0 LDS.128 R40, [R34+0x20] ;  /* 0x0000200022280984 */ /* 0x0004680000000c00 */
[----:B------:R2:W1:Y:S02]  /*7350*/  @P0 LDS.128 R36, [R32+0x10] ;  /* 0x0000100020240984 */ /* 0x0004640000000c00 */
.L_x_118:
[----:B------:R-:W-:Y:S05]  /*7360*/  BSYNC B1 ;  /* 0x0000000000017941 */ /* 0x000fea0003800000 */
.L_x_117:
[----:B-1----:R-:W-:Y:S04]  /*7370*/  SHF.R.U32.HI R0, RZ, 0x15, R25 ;  /* 0x00000015ff007819 */ /* 0x002fe80000011619 */
[----:B------:R-:W-:Y:S01]  /*7380*/  LOP3.LUT P0, RZ, R0, 0x3, R61, 0x48, !PT ;  /* 0x0000000300ff7812 */ /* 0x000fe2000780483d */
[----:B------:R-:W-:Y:S01]  /*7390*/  @!UPT UIADD3 URZ, UPT, UPT, URZ, URZ, URZ ;  /* 0x000000fffffff290 */ /* 0x000fe2000fffe0ff */
[----:B---3--:R-:W-:Y:S11]  /*73a0*/  @P2 BRA `(.L_x_122) ;  /* 0x0000000000082947 */ /* 0x008ff60003800000 */
[----:B------:R-:W1:Y:S02]  /*73b0*/  SYNCS.PHASECHK.TRANS64.TRYWAIT P1, [R73+URZ+0x160], R2 ;  /* 0x00016002490075a7 */ /* 0x000e6400080211ff */
[----:B-1----:R-:W-:Y:S05]  /*73c0*/  @!P1 BRA `(.L_x_123) ;  /* 0x0000002400489947 */ /* 0x002fea0003800000 */
.L_x_122:
[----:B------:R-:W-:Y:S05]  /*73d0*/  @!P0 BRA `(.L_x_124) ;  /* 0x0000000000408947 */ /* 0x000fea0003800000 */
[----:B------:R-:W3:Y:S01]  /*73e0*/  LDCU.64 UR8, c[0x4][0x70] ;  /* 0x01000e00ff0877ac */ /* 0x000ee20008000a00 */
[----:B------:R-:W-:Y:S01]  /*73f0*/  MOV R3, 0x0 ;  /* 0x0000000000037802 */ /* 0x000fe20000000f00 */
[----:B------:R-:W-:Y:S02]  /*7400*/  HFMA2 R12, -RZ, RZ, 0, 5.9604644775390625e-08 ;  /* 0x00000001ff0c7431 */ /* 0x000fe400000001ff */
[----:B------:R-:W-:Y:S02]  /*7410*/  IMAD.MOV.U32 R8, RZ, RZ, 0x192 ;  /* 0x00000192ff087424 */ /* 0x000fe400078e00ff */
[----:B------:R-:W-:Y:S01]  /*7420*/  IMAD.MOV.U32 R13, RZ, RZ, RZ ;  /* 0x000000ffff0d7224 */ /* 0x000fe200078e00ff */
[----:B------:R-:W5:Y:S01]  /*7430*/  LDCU.64 UR6, c[0x4][0x78] ;  /* 0x01000f00ff0677ac */ /* 0x000f620008000a00 */
[----:B-1----:R-:W1:Y:S01]  /*7440*/  LDC.64 R2, c[0x4][R3] ;  /* 0x0100000003027b82 */ /* 0x002e620000000a00 */
[----:B------:R-:W2:Y:S01]  /*7450*/  LDCU.64 UR4, c[0x4][0x10] ;  /* 0x01000200ff0477ac */ /* 0x000ea20008000a00 */
[----:B---3--:R-:W-:Y:S01]  /*7460*/  MOV R5, UR9 ;  /* 0x0000000900057c02 */ /* 0x008fe20008000f00 */
[----:B------:R-:W-:Y:S01]  /*7470*/  IMAD.U32 R4, RZ, RZ, UR8 ;  /* 0x00000008ff047e24 */ /* 0x000fe2000f8e00ff */
[----:B-----5:R-:W-:Y:S01]  /*7480*/  MOV R7, UR7 ;  /* 0x0000000700077c02 */ /* 0x020fe20008000f00 */
[----:B------:R-:W-:Y:S01]  /*7490*/  IMAD.U32 R6, RZ, RZ, UR6 ;  /* 0x00000006ff067e24 */ /* 0x000fe2000f8e00ff */
[----:B--2---:R-:W-:Y:S01]  /*74a0*/  MOV R11, UR5 ;  /* 0x00000005000b7c02 */ /* 0x004fe20008000f00 */
[----:B------:R-:W-:Y:S02]  /*74b0*/  IMAD.U32 R10, RZ, RZ, UR4 ;  /* 0x00000004ff0a7e24 */ /* 0x000fe4000f8e00ff */
[----:B------:R-:W-:Y:S07]  /*74c0*/  LEPC R20, `(.L_x_124) ;  /* 0x000000001014794e */ /* 0x000fee0000000000 */
[----:B-1--4-:R-:W-:Y:S05]  /*74d0*/  CALL.ABS.NOINC R2 ;  /* 0x0000000002007343 */ /* 0x012fea0003c00000 */
.L_x_124:
[----:B------:R-:W-:Y:S01]  /*74e0*/  LOP3.LUT R20, R48, 0xffffe000, RZ, 0xc0, !PT ;  /* 0xffffe00030147812 */ /* 0x000fe200078ec0ff */
[----:B------:R-:W-:Y:S05]  /*74f0*/  WARPSYNC.ALL ;  /* 0x0000000000007948 */ /* 0x000fea0003800000 */
[----:B------:R-:W-:Y:S01]  /*7500*/  R2UR UR4, R25 ;  /* 0x00000000190472ca */ /* 0x000fe200000e0000 */
[----:B------:R-:W-:Y:S01]  /*7510*/  BSSY.RECONVERGENT B0, `(.L_x_125) ;  /* 0x000005c000007945 */ /* 0x000fe20003800200 */
[----:B------:R-:W-:Y:S02]  /*7520*/  LOP3.LUT R21, R49, 0xffffe000, RZ, 0xc0, !PT ;  /* 0xffffe00031157812 */ /* 0x000fe400078ec0ff */
[----:B------:R-:W-:Y:S02]  /*7530*/  LOP3.LUT R26, R50, 0xffffe000, RZ, 0xc0, !PT ;  /* 0xffffe000321a7812 */ /* 0x000fe400078ec0ff */
[----:B------:R-:W-:Y:S02]  /*7540*/  LOP3.LUT R33, R44, 0xffffe000, RZ, 0xc0, !PT ;  /* 0xffffe0002c217812 */ /* 0x000fe400078ec0ff */
[----:B------:R-:W-:Y:S05]  /*7550*/  ISETP.NE.AND P0, PT, R71, RZ, PT ;  /* 0x000000ff4700720c */ /* 0x000fea0003f05270 */
[----:B------:R-:W4:Y:S02]  /*7560*/  LDTM.x16 R4, tmem[UR4] ;  /* 0x00000004000479ee */ /* 0x000f240008240000 */
[C---:B----4-:R-:W-:Y:S01]  /*7570*/  FMUL R0, R24.reuse, R4 ;  /* 0x0000000418007220 */ /* 0x050fe20000400000 */
[C---:B-1----:R-:W-:Y:S01]  /*7580*/  FMUL R2, R24.reuse, R5 ;  /* 0x0000000518027220 */ /* 0x042fe20000400000 */
[C---:B------:R-:W-:Y:S01]  /*7590*/  FMUL R3, R24.reuse, R6 ;  /* 0x0000000618037220 */ /* 0x040fe20000400000 */
[----:B------:R-:W-:Y:S01]  /*75a0*/  FMUL R7, R24, R7 ;  /* 0x0000000718077220 */ /* 0x000fe20000400000 */
[----:B------:R-:W-:Y:S01]  /*75b0*/  FFMA R28, R27, R20, R0 ;  /* 0x000000141b1c7223 */ /* 0x000fe20000000000 */
[----:B------:R-:W-:Y:S01]  /*75c0*/  LOP3.LUT R20, R51, 0xffffe000, RZ, 0xc0, !PT ;  /* 0xffffe00033147812 */ /* 0x000fe200078ec0ff */
[C---:B------:R-:W-:Y:S01]  /*75d0*/  FFMA R29, R27.reuse, R21, R2 ;  /* 0x000000151b1d7223 */ /* 0x040fe20000000002 */
[----:B------:R-:W-:Y:S01]  /*75e0*/  LOP3.LUT R21, R46, 0xffffe000, RZ, 0xc0, !PT ;  /* 0xffffe0002e157812 */ /* 0x000fe200078ec0ff */
[----:B------:R-:W-:Y:S01]  /*75f0*/  FFMA R30, R27, R26, R3 ;  /* 0x0000001a1b1e7223 */ /* 0x000fe20000000003 */
[----:B------:R-:W-:Y:S01]  /*7600*/  LOP3.LUT R26, R45, 0xffffe000, RZ, 0xc0, !PT ;  /* 0xffffe0002d1a7812 */ /* 0x000fe200078ec0ff */
[----:B------:R-:W-:Y:S01]  /*7610*/  FFMA R31, R27, R20, R7 ;  /* 0x000000141b1f7223 */ /* 0x000fe20000000007 */
[----:B------:R-:W-:Y:S01]  /*7620*/  LOP3.LUT R20, R47, 0xffffe000, RZ, 0xc0, !PT ;  /* 0xffffe0002f147812 */ /* 0x000fe200078ec0ff */
[C---:B------:R-:W-:Y:S01]  /*7630*/  FMUL R4, R24.reuse, R8 ;  /* 0x0000000818047220 */ /* 0x040fe20000400000 */
[----:B------:R-:W-:Y:S01]  /*7640*/  F2FP.TF32.F32.PACK_B R28, R28 ;  /* 0x0000001cff1c723e */ /* 0x000fe200024050ff */
[C---:B------:R-:W-:Y:S01]  /*7650*/  FMUL R5, R24.reuse, R9 ;  /* 0x0000000918057220 */ /* 0x040fe20000400000 */
[----:B------:R-:W-:Y:S01]  /*7660*/  F2FP.TF32.F32.PACK_B R29, R29 ;  /* 0x0000001dff1d723e */ /* 0x000fe200024050ff */
[C---:B------:R-:W-:Y:S01]  /*7670*/  FMUL R6, R24.reuse, R10 ;  /* 0x0000000a18067220 */ /* 0x040fe20000400000 */
[----:B------:R-:W-:Y:S01]  /*7680*/  FMUL R11, R24, R11 ;  /* 0x0000000b180b7220 */ /* 0x000fe20000400000 */
[----:B------:R-:W-:Y:S01]  /*7690*/  F2FP.TF32.F32.PACK_B R30, R30 ;  /* 0x0000001eff1e723e */ /* 0x000fe200024050ff */
[C---:B------:R-:W-:Y:S01]  /*76a0*/  FFMA R4, R27.reuse, R33, R4 ;  /* 0x000000211b047223 */ /* 0x040fe20000000004 */
[----:B------:R-:W-:Y:S01]  /*76b0*/  F2FP.TF32.F32.PACK_B R31, R31 ;  /* 0x0000001fff1f723e */ /* 0x000fe200024050ff */
[C---:B------:R-:W-:Y:S01]  /*76c0*/  FFMA R5, R27.reuse, R26, R5 ;  /* 0x0000001a1b057223 */ /* 0x040fe20000000005 */
[C---:B------:R-:W-:Y:S01]  /*76d0*/  FFMA R6, R27.reuse, R21, R6 ;  /* 0x000000151b067223 */ /* 0x040fe20000000006 */
[----:B------:R-:W-:Y:S01]  /*76e0*/  FFMA R7, R27, R20, R11 ;  /* 0x000000141b077223 */ /* 0x000fe2000000000b */
[----:B------:R-:W-:Y:S01]  /*76f0*/  LOP3.LUT R33, R40, 0xffffe000, RZ, 0xc0, !PT ;  /* 0xffffe00028217812 */ /* 0x000fe200078ec0ff */
[----:B------:R1:W-:Y:S01]  /*7700*/  STS.128 [R35], R28 ;  /* 0x0000001c23007388 */ /* 0x0003e20000000c00 */
[----:B------:R-:W-:Y:S01]  /*7710*/  LOP3.LUT R26, R41, 0xffffe000, RZ, 0xc0, !PT ;  /* 0xffffe000291a7812 */ /* 0x000fe200078ec0ff */
[C---:B------:R-:W-:Y:S01]  /*7720*/  FMUL R8, R24.reuse, R12 ;  /* 0x0000000c18087220 */ /* 0x040fe20000400000 */
[----:B------:R-:W-:Y:S01]  /*7730*/  FMUL R9, R24, R13 ;  /* 0x0000000d18097220 */ /* 0x000fe20000400000 */
[----:B------:R-:W-:Y:S01]  /*7740*/  LOP3.LUT R21, R42, 0xffffe000, RZ, 0xc0, !PT ;  /* 0xffffe0002a157812 */ /* 0x000fe200078ec0ff */
[C---:B------:R-:W-:Y:S01]  /*7750*/  FMUL R10, R24.reuse, R14 ;  /* 0x0000000e180a7220 */ /* 0x040fe20000400000 */
[----:B------:R-:W-:Y:S01]  /*7760*/  LOP3.LUT R20, R43, 0xffffe000, RZ, 0xc0, !PT ;  /* 0xffffe0002b147812 */ /* 0x000fe200078ec0ff */
[----:B------:R-:W-:Y:S01]  /*7770*/  FMUL R15, R24, R15 ;  /* 0x0000000f180f7220 */ /* 0x000fe20000400000 */
[----:B------:R-:W-:Y:S01]  /*7780*/  F2FP.TF32.F32.PACK_B R4, R4 ;  /* 0x00000004ff04723e */ /* 0x000fe200024050ff */
[C---:B------:R-:W-:Y:S01]  /*7790*/  FFMA R8, R27.reuse, R33, R8 ;  /* 0x000000211b087223 */ /* 0x040fe20000000008 */
[----:B------:R-:W-:Y:S01]  /*77a0*/  F2FP.TF32.F32.PACK_B R5, R5 ;  /* 0x00000005ff05723e */ /* 0x000fe200024050ff */
[C---:B------:R-:W-:Y:S01]  /*77b0*/  FFMA R9, R27.reuse, R26, R9 ;  /* 0x0000001a1b097223 */ /* 0x040fe20000000009 */
[----:B------:R-:W-:Y:S01]  /*77c0*/  F2FP.TF32.F32.PACK_B R6, R6 ;  /* 0x00000006ff06723e */ /* 0x000fe200024050ff */
[C---:B------:R-:W-:Y:S01]  /*77d0*/  FFMA R10, R27.reuse, R21, R10 ;  /* 0x000000151b0a7223 */ /* 0x040fe2000000000a */
[----:B------:R-:W-:Y:S01]  /*77e0*/  F2FP.TF32.F32.PACK_B R7, R7 ;  /* 0x00000007ff07723e */ /* 0x000fe200024050ff */
[----:B------:R-:W-:Y:S01]  /*77f0*/  FFMA R11, R27, R20, R15 ;  /* 0x000000141b0b7223 */ /* 0x000fe2000000000f */
[----:B------:R-:W-:Y:S01]  /*7800*/  LOP3.LUT R33, R36, 0xffffe000, RZ, 0xc0, !PT ;  /* 0xffffe00024217812 */ /* 0x000fe200078ec0ff */
[C---:B------:R-:W-:Y:S01]  /*7810*/  FMUL R12, R24.reuse, R16 ;  /* 0x00000010180c7220 */ /* 0x040fe20000400000 */
[----:B------:R-:W-:Y:S01]  /*7820*/  LOP3.LUT R26, R37, 0xffffe000, RZ, 0xc0, !PT ;  /* 0xffffe000251a7812 */ /* 0x000fe200078ec0ff */
[----:B------:R1:W-:Y:S01]  /*7830*/  STS.128 [R76+0x10], R4 ;  /* 0x000010044c007388 */ /* 0x0003e20000000c00 */
        /* <DEDUP_REMOVED lines=13> */
[----:B------:R-:W-:Y:S02]  /*7910*/  F2FP.TF32.F32.PACK_B R12, R12 ;  /* 0x0000000cff0c723e */ /* 0x000fe400024050ff */
[----:B------:R-:W-:Y:S01]  /*7920*/  F2FP.TF32.F32.PACK_B R13, R13 ;  /* 0x0000000dff0d723e */ /* 0x000fe200024050ff */
[----:B------:R1:W-:Y:S01]  /*7930*/  STS.128 [R34+0x20], R8 ;  /* 0x0000200822007388 */ /* 0x0003e20000000c00 */
[----:B------:R-:W-:Y:S02]  /*7940*/  F2FP.TF32.F32.PACK_B R14, R14 ;  /* 0x0000000eff0e723e */ /* 0x000fe400024050ff */
[----:B------:R-:W-:Y:S05]  /*7950*/  F2FP.TF32.F32.PACK_B R15, R15 ;  /* 0x0000000fff0f723e */ /* 0x000fea00024050ff */
[----:B------:R1:W-:Y:S01]  /*7960*/  STS.128 [R32+0x10], R12 ;  /* 0x0000100c20007388 */ /* 0x0003e20000000c00 */
[----:B------:R-:W-:Y:S01]  /*7970*/  @!PT LDS RZ, [RZ] ;  /* 0x00000000fffff984 */ /* 0x000fe20000000800 */
[----:B------:R-:W-:Y:S01]  /*7980*/  @!PT LDS RZ, [RZ] ;  /* 0x00000000fffff984 */ /* 0x000fe20000000800 */
[----:B------:R-:W-:Y:S01]  /*7990*/  @!PT LDS RZ, [RZ] ;  /* 0x00000000fffff984 */ /* 0x000fe20000000800 */
[----:B------:R-:W-:Y:S01]  /*79a0*/  @!PT LDS RZ, [RZ] ;  /* 0x00000000fffff984 */ /* 0x000fe20000000800 */
[----:B------:R3:W-:Y:S07]  /*79b0*/  MEMBAR.ALL.CTA ;  /* 0x0000000000007992 */ /* 0x0007ee0000008000 */
[----:B---3--:R-:W3:Y:S02]  /*79c0*/  FENCE.VIEW.ASYNC.S ;  /* 0x00000000000073c6 */ /* 0x008ee40000000000 */
[----:B---3--:R-:W-:Y:S06]  /*79d0*/  BAR.SYNC.DEFER_BLOCKING 0x1, 0x80 ;  /* 0x0042000000007b1d */ /* 0x008fec0000010000 */
[----:B------:R-:W-:Y:S05]  /*79e0*/  @P0 BRA `(.L_x_126) ;  /* 0x0000000000380947 */ /* 0x000fea0003800000 */
[----:B------:R-:W3:Y:S01]  /*79f0*/  LDCU.64 UR6, c[0x0][0x348] ;  /* 0x00006900ff0677ac */ /* 0x000ee20008000a00 */
[----:B------:R-:W-:Y:S01]  /*7a00*/  R2UR UR5, R77 ;  /* 0x000000004d0572ca */ /* 0x000fe200000e0000 */
[----:B------:R-:W-:Y:S01]  /*7a10*/  UMOV UR47, UR36 ;  /* 0x00000024002f7c82 */ /* 0x000fe20008000000 */
[----:B------:R-:W-:Y:S01]  /*7a20*/  UIADD3 UR9, UPT, UPT, UR45, 0x20, URZ ;  /* 0x000000202d097890 */ /* 0x000fe2000fffe0ff */
[----:B------:R-:W-:Y:S01]  /*7a30*/  UMOV UR10, UR46 ;  /* 0x0000002e000a7c82 */ /* 0x000fe20008000000 */
[----:B------:R-:W-:Y:S09]  /*7a40*/  UMOV UR11, UR36 ;  /* 0x00000024000b7c82 */ /* 0x000ff20008000000 */
[----:B------:R-:W-:Y:S02]  /*7a50*/  UIADD3 UR5, UPT, UPT, UR49, UR5, URZ ;  /* 0x0000000531057290 */ /* 0x000fe4000fffe0ff */
[----:B---3--:R-:W-:Y:S02]  /*7a60*/  UIADD3 UR4, UP0, UPT, UR6, 0x680, URZ ;  /* 0x0000068006047890 */ /* 0x008fe4000ff1e0ff */
[----:B------:R-:W-:Y:S02]  /*7a70*/  UIADD3 UR44, UPT, UPT, UR5, 0x200, URZ ;  /* 0x00000200052c7890 */ /* 0x000fe4000fffe0ff */
[----:B------:R-:W-:Y:S02]  /*7a80*/  UIADD3 UR8, UPT, UPT, UR5, 0x1200, URZ ;  /* 0x0000120005087890 */ /* 0x000fe4000fffe0ff */
[----:B------:R-:W-:Y:S09]  /*7a90*/  UIADD3.X UR5, UPT, UPT, URZ, UR7, URZ, UP0, !UPT ;  /* 0x00000007ff057290 */ /* 0x000ff200087fe4ff */
[----:B------:R3:W-:Y:S01]  /*7aa0*/  UTMASTG.3D [UR44], [UR4] ;  /* 0x0000002c040073b5 */ /* 0x0007e20008010000 */
[----:B------:R3:W-:Y:S02]  /*7ab0*/  UTMASTG.3D [UR8], [UR4] ;  /* 0x00000008040073b5 */ /* 0x0007e40008010000 */
[----:B---3--:R0:W-:Y:S02]  /*7ac0*/  UTMACMDFLUSH ;  /* 0x00000000000079b7 */ /* 0x0081e40000000000 */
.L_x_126:
[----:B------:R-:W-:Y:S05]  /*7ad0*/  BSYNC.RECONVERGENT B0 ;  /* 0x0000000000007941 */ /* 0x000fea0003800200 */
.L_x_125:
[----:B------:R-:W-:Y:S01]  /*7ae0*/  UIADD3 UR44, UPT, UPT, UR48, 0x1, URZ ;  /* 0x00000001302c7890 */ /* 0x000fe2000fffe0ff */
[----:B------:R-:W-:Y:S03]  /*7af0*/  BSSY.RECONVERGENT B0, `(.L_x_127) ;  /* 0x0000005000007945 */ /* 0x000fe60003800200 */
[----:B------:R-:W-:Y:S04]  /*7b00*/  UISETP.NE.AND UP0, UPT, UR44, 0x3, UPT ;  /* 0x000000032c00788c */ /* 0x000fe8000bf05270 */
[----:B------:R-:W-:Y:S01]  /*7b10*/  USEL UR47, UR44, URZ, UP0 ;  /* 0x000000ff2c2f7287 */ /* 0x000fe20008000000 */
[----:B------:R-:W-:Y:S11]  /*7b20*/  @P0 BRA `(.L_x_128) ;  /* 0x0000000000040947 */ /* 0x000ff60003800000 */
[----:B------:R-:W-:Y:S04]  /*7b30*/  DEPBAR.LE SB0, 0x1 ;  /* 0x000080400000791a */ /* 0x000fe80000000000 */
.L_x_128:
[----:B------:R-:W-:Y:S05]  /*7b40*/  BSYNC.RECONVERGENT B0 ;  /* 0x0000000000007941 */ /* 0x000fea0003800200 */
.L_x_127:
[----:B------:R-:W-:Y:S01]  /*7b50*/  BAR.SYNC.DEFER_BLOCKING 0x1, 0x80 ;  /* 0x0042000000007b1d */ /* 0x000fe20000010000 */
[----:B------:R-:W-:Y:S01]  /*7b60*/  ISETP.NE.AND P1, PT, R72, RZ, PT ;  /* 0x000000ff4800720c */ /* 0x000fe20003f25270 */
[----:B------:R-:W-:Y:S01]  /*7b70*/  UISETP.NE.AND UP0, UPT, UR51, URZ, UPT ;  /* 0x000000ff3300728c */ /* 0x000fe2000bf05270 */
[----:B------:R-:W-:Y:S11]  /*7b80*/  LEA R3, R78, UR49, 0x3 ;  /* 0x000000314e037c11 */ /* 0x000ff6000f8e18ff */
[----:B-1----:R-:W-:Y:S01]  /*7b90*/  @P1 SHF.L.U32 R4, R80, 0x1f, RZ ;  /* 0x0000001f50041819 */ /* 0x002fe200000006ff */
[----:B------:R-:W-:Y:S06]  /*7ba0*/  BRA.U !UP0, `(.L_x_129) ;  /* 0x0000000108247547 */ /* 0x000fec000b800000 */
[----:B------:R-:W1:Y:S01]  /*7bb0*/  S2R R0, SR_CgaCtaId ;  /* 0x0000000000007919 */ /* 0x000e620000008800 */
[----:B------:R-:W-:Y:S01]  /*7bc0*/  IMAD.U32 R2, RZ, RZ, UR50 ;  /* 0x00000032ff027e24 */ /* 0x000fe2000f8e00ff */
[----:B------:R-:W-:Y:S04]  /*7bd0*/  UIADD3 UR4, UPT, UPT, UR50, 0x1, URZ ;  /* 0x0000000132047890 */ /* 0x000fe8000fffe0ff */
[----:B------:R-:W-:Y:S01]  /*7be0*/  @P1 LEA R2, R2, UR49, 0x3 ;  /* 0x0000003102021c11 */ /* 0x000fe2000f8e18ff */
[----:B------:R-:W-:Y:S04]  /*7bf0*/  UISETP.NE.AND UP0, UPT, UR4, 0x3, UPT ;  /* 0x000000030400788c */ /* 0x000fe8000bf05270 */
[----:B------:R-:W-:Y:S01]  /*7c00*/  @P1 VIADD R5, R2, 0x118 ;  /* 0x0000011802051836 */ /* 0x000fe20000000000 */
[----:B------:R-:W-:Y:S04]  /*7c10*/  USEL UR50, UR4, URZ, UP0 ;  /* 0x000000ff04327287 */ /* 0x000fe80008000000 */
[----:B-1----:R-:W-:Y:S04]  /*7c20*/  @P1 PRMT R0, R0, 0x654, R5 ;  /* 0x0000065400001816 */ /* 0x002fe80000000005 */
[----:B------:R1:W-:Y:S04]  /*7c30*/  @P1 SYNCS.ARRIVE.TRANS64.RED.A1T0 RZ, [R0+URZ], RZ ;  /* 0x000000ff00ff19a7 */ /* 0x0003e800081004ff */
.L_x_129:
[----:B------:R-:W3:Y:S01]  /*7c40*/  @P1 SYNCS.PHASECHK.TRANS64.TRYWAIT P0, [R3+URZ+0x100], R4 ;  /* 0x00010004030015a7 */ /* 0x000ee200080011ff */
[----:B------:R-:W-:Y:S01]  /*7c50*/  BSSY B1, `(.L_x_130) ;  /* 0x0000015000017945 */ /* 0x000fe20003800000 */
[----:B---3--:R-:W-:Y:S03]  /*7c60*/  @P1 SEL R79, RZ, 0x1, !P0 ;  /* 0x00000001ff4f1807 */ /* 0x008fe60004000000 */
[----:B------:R-:W-:Y:S05]  /*7c70*/  @!P1 BRA `(.L_x_131) ;  /* 0x0000000000489947 */ /* 0x000fea0003800000 */
[----:B------:R-:W-:Y:S01]  /*7c80*/  ISETP.NE.AND P1, PT, R81, RZ, PT ;  /* 0x000000ff5100720c */ /* 0x000fe20003f25270 */
[----:B------:R-:W-:Y:S01]  /*7c90*/  BSSY B0, `(.L_x_132) ;  /* 0x000000a000007945 */ /* 0x000fe20003800000 */
[----:B------:R-:W-:Y:S11]  /*7ca0*/  ISETP.NE.AND P0, PT, R79, RZ, PT ;  /* 0x000000ff4f00720c */ /* 0x000ff60003f05270 */
[----:B------:R-:W-:Y:S04]  /*7cb0*/  @P1 IMAD R78, R78, 0x2000, R70 ;  /* 0x000020004e4e1824 */ /* 0x000fe800078e0246 */
[----:B------:R-:W-:Y:S01]  /*7cc0*/  @P1 IMAD.IADD R4, R75, 0x1, R78 ;  /* 0x000000014b041824 */ /* 0x000fe200078e024e */
[----:B------:R-:W-:Y:S03]  /*7cd0*/  @P1 IADD3 R2, PT, PT, R74, R78, RZ ;  /* 0x0000004e4a021210 */ /* 0x000fe60007ffe0ff */
[----:B-1----:R-:W-:Y:S01]  /*7ce0*/  @P1 IMAD.IADD R0, R69, 0x1, R4 ;  /* 0x0000000145001824 */ /* 0x002fe200078e0204 */
[----:B------:R-:W-:Y:S06]  /*7cf0*/  @P0 BRA `(.L_x_133) ;  /* 0x00000000000c0947 */ /* 0x000fec0003800000 */
[----:B------:R-:W-:Y:S04]  /*7d00*/  SHF.L.U32 R80, R80, 0x1f, RZ ;  /* 0x0000001f50507819 */ /* 0x000fe800000006ff */
[----:B------:R-:W1:Y:S02]  /*7d10*/  SYNCS.PHASECHK.TRANS64.TRYWAIT P0, [R3+URZ+0x100], R80 ;  /* 0x00010050030075a7 */ /* 0x000e6400080011ff */
[----:B-1----:R-:W-:Y:S05]  /*7d20*/  @!P0 BRA `(.L_x_134) ;  /* 0x0000001c00048947 */ /* 0x002fea0003800000 */
.L_x_133:
[----:B------:R-:W-:Y:S05]  /*7d30*/  BSYNC B0 ;  /* 0x0000000000007941 */ /* 0x000fea0003800000 */
.L_x_132:
[----:B------:R-:W-:Y:S11]  /*7d40*/  ISETP.NE.AND P0, PT, R81, RZ, PT ;  /* 0x000000ff5100720c */ /* 0x000ff60003f05270 */
[----:B------:R-:W-:Y:S02]  /*7d50*/  @!UPT UIADD3 URZ, UPT, UPT, URZ, URZ, URZ ;  /* 0x000000fffffff290 */ /* 0x000fe4000fffe0ff */
[----:B------:R3:W4:Y:S04]  /*7d60*/  @P0 LDS.128 R48, [R78] ;  /* 0x000000004e300984 */ /* 0x0007280000000c00 */
[----:B------:R3:W1:Y:S04]  /*7d70*/  @P0 LDS.128 R40, [R2+0x20] ;  /* 0x0000200002280984 */ /* 0x0006680000000c00 */
[----:B------:R3:W1:Y:S04]  /*7d80*/  @P0 LDS.128 R44, [R4+0x10] ;  /* 0x00001000042c0984 */ /* 0x0006680000000c00 */
[----:B------:R3:W1:Y:S02]  /*7d90*/  @P0 LDS.128 R36, [R0+0x10] ;  /* 0x0000100000240984 */ /* 0x0006640000000c00 */
.L_x_131:
[----:B------:R-:W-:Y:S05]  /*7da0*/  BSYNC B1 ;  /* 0x0000000000017941 */ /* 0x000fea0003800000 */
.L_x_130:
[----:B-1-3--:R-:W-:Y:S05]  /*7db0*/  VIADD R0, R25, 0x10 ;  /* 0x0000001019007836 */ /* 0x00afea0000000000 */
[----:B------:R-:W-:Y:S04]  /*7dc0*/  SHF.R.U32.HI R0, RZ, 0x15, R0 ;  /* 0x00000015ff007819 */ /* 0x000fe80000011600 */
[----:B------:R-:W-:Y:S11]  /*7dd0*/  LOP3.LUT P0, RZ, R0, 0x3, R61, 0x48, !PT ;  /* 0x0000000300ff7812 */ /* 0x000ff6000780483d */
[----:B------:R-:W-:Y:S02]  /*7de0*/  @!UPT UIADD3 URZ, UPT, UPT, URZ, URZ, URZ ;  /* 0x000000fffffff290 */ /* 0x000fe4000fffe0ff */
[----:B------:R-:W-:Y:S05]  /*7df0*/  @!P0 BRA `(.L_x_135) ;  /* 0x0000000000408947 */ /* 0x000fea0003800000 */
[----:B------:R-:W1:Y:S01]  /*7e00*/  LDCU.64 UR8, c[0x4][0x70] ;  /* 0x01000e00ff0877ac */ /* 0x000e620008000a00 */
[----:B------:R-:W-:Y:S01]  /*7e10*/  MOV R3, 0x0 ;  /* 0x0000000000037802 */ /* 0x000fe20000000f00 */
[----:B------:R-:W-:Y:S02]  /*7e20*/  HFMA2 R12, -RZ, RZ, 0, 5.9604644775390625e-08 ;  /* 0x00000001ff0c7431 */ /* 0x000fe400000001ff */
[----:B------:R-:W-:Y:S02]  /*7e30*/  IMAD.MOV.U32 R8, RZ, RZ, 0x192 ;  /* 0x00000192ff087424 */ /* 0x000fe400078e00ff */
[----:B------:R-:W-:Y:S01]  /*7e40*/  IMAD.MOV.U32 R13, RZ, RZ, RZ ;  /* 0x000000ffff0d7224 */ /* 0x000fe200078e00ff */
[----:B------:R-:W3:Y:S01]  /*7e50*/  LDCU.64 UR6, c[0x4][0x78] ;  /* 0x01000f00ff0677ac */ /* 0x000ee20008000a00 */
[----:B------:R-:W2:Y:S01]  /*7e60*/  LDC.64 R2, c[0x4][R3] ;  /* 0x0100000003027b82 */ /* 0x000ea20000000a00 */
[----:B------:R-:W5:Y:S01]  /*7e70*/  LDCU.64 UR4, c[0x4][0x10] ;  /* 0x01000200ff0477ac */ /* 0x000f620008000a00 */
[----:B-1----:R-:W-:Y:S01]  /*7e80*/  MOV R5, UR9 ;  /* 0x0000000900057c02 */ /* 0x002fe20008000f00 */
[----:B------:R-:W-:Y:S01]  /*7e90*/  IMAD.U32 R4, RZ, RZ, UR8 ;  /* 0x00000008ff047e24 */ /* 0x000fe2000f8e00ff */
[----:B---3--:R-:W-:Y:S01]  /*7ea0*/  MOV R7, UR7 ;  /* 0x0000000700077c02 */ /* 0x008fe20008000f00 */
[----:B------:R-:W-:Y:S01]  /*7eb0*/  IMAD.U32 R6, RZ, RZ, UR6 ;  /* 0x00000006ff067e24 */ /* 0x000fe2000f8e00ff */
[----:B-----5:R-:W-:Y:S01]  /*7ec0*/  MOV R11, UR5 ;  /* 0x00000005000b7c02 */ /* 0x020fe20008000f00 */
[----:B------:R-:W-:Y:S02]  /*7ed0*/  IMAD.U32 R10, RZ, RZ, UR4 ;  /* 0x00000004ff0a7e24 */ /* 0x000fe4000f8e00ff */
[----:B------:R-:W-:Y:S07]  /*7ee0*/  LEPC R20, `(.L_x_135) ;  /* 0x000000001014794e */ /* 0x000fee0000000000 */
[----:B--2-4-:R-:W-:Y:S05]  /*7ef0*/  CALL.ABS.NOINC R2 ;  /* 0x0000000002007343 */ /* 0x014fea0003c00000 */
.L_x_135:
[----:B------:R-:W-:Y:S01]  /*7f00*/  ISETP.NE.AND P0, PT, R71, RZ, PT ;  /* 0x000000ff4700720c */ /* 0x000fe20003f05270 */
[----:B------:R-:W-:Y:S05]  /*7f10*/  WARPSYNC.ALL ;  /* 0x0000000000007948 */ /* 0x000fea0003800000 */
[----:B------:R-:W-:Y:S01]  /*7f20*/  R2UR UR4, R25 ;  /* 0x00000000190472ca */ /* 0x000fe200000e0000 */
[----:B------:R-:W-:Y:S01]  /*7f30*/  USHF.L.U32 UR6, UR47, 0xd, URZ ;  /* 0x0000000d2f067899 */ /* 0x000fe200080006ff */
[----:B----4-:R-:W-:Y:S01]  /*7f40*/  LOP3.LUT R0, R48, 0xffffe000, RZ, 0xc0, !PT ;  /* 0xffffe00030007812 */ /* 0x010fe200078ec0ff */
[----:B------:R-:W-:Y:S01]  /*7f50*/  BSSY.RECONVERGENT B0, `(.L_x_136) ;  /* 0x0000064000007945 */ /* 0x000fe20003800200 */
[----:B------:R-:W-:Y:S02]  /*7f60*/  LOP3.LUT R2, R49, 0xffffe000, RZ, 0xc0, !PT ;  /* 0xffffe00031027812 */ /* 0x000fe400078ec0ff */
[----:B------:R-:W-:Y:S01]  /*7f70*/  LOP3.LUT R3, R50, 0xffffe000, RZ, 0xc0, !PT ;  /* 0xffffe00032037812 */ /* 0x000fe200078ec0ff */
[----:B------:R-:W-:Y:S01]  /*7f80*/  VIADD R77, R70, UR6 ;  /* 0x00000006464d7c36 */ /* 0x000fe20008000000 */
[----:B------:R-:W-:Y:S02]  /*7f90*/  LOP3.LUT R20, R51, 0xffffe000, RZ, 0xc0, !PT ;  /* 0xffffe00033147812 */ /* 0x000fe400078ec0ff */
[----:B------:R-:W-:Y:S01]  /*7fa0*/  LOP3.LUT R21, R44, 0xffffe000, RZ, 0xc0, !PT ;  /* 0xffffe0002c157812 */ /* 0x000fe200078ec0ff */
[----:B------:R-:W-:Y:S01]  /*7fb0*/  IMAD.IADD R74, R74, 0x1, R77 ;  /* 0x000000014a4a7824 */ /* 0x000fe200078e024d */
[----:B------:R-:W-:Y:S01]  /*7fc0*/  LOP3.LUT R26, R45, 0xffffe000, RZ, 0xc0, !PT ;  /* 0xffffe0002d1a7812 */ /* 0x000fe200078ec0ff */
[----:B------:R-:W1:Y:S01]  /*7fd0*/  LDTM.x16 R4, tmem[UR4+0x10] ;  /* 0x00001004000479ee */ /* 0x000e620008240000 */
[----:B------:R-:W-:Y:S01]  /*7fe0*/  LOP3.LUT R29, R46, 0xffffe000, RZ, 0xc0, !PT ;  /* 0xffffe0002e1d7812 */ /* 0x000fe200078ec0ff */
[----:B------:R-:W-:Y:S01]  /*7ff0*/  NOP ;  /* 0x0000000000007918 */ /* 0x000fe20000000000 */
[----:B------:R-:W-:Y:S02]  /*8000*/  IADD3 R73, PT, PT, R73, 0x180, RZ ;  /* 0x0000018049497810 */ /* 0x000fe40007ffe0ff */
[----:B------:R-:W-:Y:S02]  /*8010*/  LOP3.LUT R28, R47, 0xffffe000, RZ, 0xc0, !PT ;  /* 0xffffe0002f1c7812 */ /* 0x000fe400078ec0ff */
[----:B--2---:R-:W-:Y:S02]  /*8020*/  IADD3 R76, PT, PT, R75, R77, RZ ;  /* 0x0000004d4b4c7210 */ /* 0x004fe40007ffe0ff */
[----:B------:R-:W-:Y:S02]  /*8030*/  LOP3.LUT R75, R73, 0xfefffff8, RZ, 0xc0, !PT ;  /* 0xfefffff8494b7812 */ /* 0x000fe400078ec0ff */
[----:B------:R-:W-:Y:S01]  /*8040*/  LOP3.LUT R31, R40, 0xffffe000, RZ, 0xc0, !PT ;  /* 0xffffe000281f7812 */ /* 0x000fe200078ec0ff */
[----:B------:R-:W-:Y:S01]  /*8050*/  IMAD.IADD R73, R69, 0x1, R76 ;  /* 0x0000000145497824 */ /* 0x000fe200078e024c */
[----:B------:R-:W-:Y:S01]  /*8060*/  LOP3.LUT R30, R41, 0xffffe000, RZ, 0xc0, !PT ;  /* 0xffffe000291e7812 */ /* 0x000fe200078ec0ff */
[----:B-1----:R1:W-:Y:S01]  /*8070*/  SYNCS.ARRIVE.TRANS64.RED.A1T0 RZ, [R75+URZ], RZ ;  /* 0x000000ff4bff79a7 */ /* 0x0023e200081004ff */
[----:B------:R-:W-:Y:S02]  /*8080*/  LOP3.LUT R33, R42, 0xffffe000, RZ, 0xc0, !PT ;  /* 0xffffe0002a217812 */ /* 0x000fe400078ec0ff */
[----:B------:R-:W-:Y:S02]  /*8090*/  LOP3.LUT R32, R43, 0xffffe000, RZ, 0xc0, !PT ;  /* 0xffffe0002b207812 */ /* 0x000fe400078ec0ff */
[----:B------:R-:W-:Y:S02]  /*80a0*/  LOP3.LUT R35, R36, 0xffffe000, RZ, 0xc0, !PT ;  /* 0xffffe00024237812 */ /* 0x000fe400078ec0ff */
[----:B------:R-:W-:Y:S02]  /*80b0*/  LOP3.LUT R34, R37, 0xffffe000, RZ, 0xc0, !PT ;  /* 0xffffe00025227812 */ /* 0x000fe400078ec0ff */
[----:B------:R-:W-:Y:S01]  /*80c0*/  LOP3.LUT R37, R38, 0xffffe000, RZ, 0xc0, !PT ;  /* 0xffffe00026257812 */ /* 0x000fe200078ec0ff */
[C---:B------:R-:W-:Y:S01]  /*80d0*/  FMUL R4, R24.reuse, R4 ;  /* 0x0000000418047220 */ /* 0x040fe20000400000 */
[C---:B------:R-:W-:Y:S01]  /*80e0*/  FMUL R5, R24.reuse, R5 ;  /* 0x0000000518057220 */ /* 0x040fe20000400000 */
[C---:B------:R-:W-:Y:S01]  /*80f0*/  FMUL R6, R24.reuse, R6 ;  /* 0x0000000618067220 */ /* 0x040fe20000400000 */
[C---:B------:R-:W-:Y:S01]  /*8100*/  FMUL R7, R24.reuse, R7 ;  /* 0x0000000718077220 */ /* 0x040fe20000400000 */
[C---:B------:R-:W-:Y:S01]  /*8110*/  FFMA R4, R27.reuse, R0, R4 ;  /* 0x000000001b047223 */ /* 0x040fe20000000004 */
[C---:B------:R-:W-:Y:S01]  /*8120*/  FFMA R5, R27.reuse, R2, R5 ;  /* 0x000000021b057223 */ /* 0x040fe20000000005 */
[C---:B------:R-:W-:Y:S01]  /*8130*/  FFMA R6, R27.reuse, R3, R6 ;  /* 0x000000031b067223 */ /* 0x040fe20000000006 */
[C---:B------:R-:W-:Y:S01]  /*8140*/  FFMA R7, R27.reuse, R20, R7 ;  /* 0x000000141b077223 */ /* 0x040fe20000000007 */
[C---:B------:R-:W-:Y:S01]  /*8150*/  FMUL R8, R24.reuse, R8 ;  /* 0x0000000818087220 */ /* 0x040fe20000400000 */
[C---:B------:R-:W-:Y:S01]  /*8160*/  FMUL R9, R24.reuse, R9 ;  /* 0x0000000918097220 */ /* 0x040fe20000400000 */
[C---:B------:R-:W-:Y:S01]  /*8170*/  FMUL R10, R24.reuse, R10 ;  /* 0x0000000a180a7220 */ /* 0x040fe20000400000 */
[C---:B------:R-:W-:Y:S01]  /*8180*/  FMUL R11, R24.reuse, R11 ;  /* 0x0000000b180b7220 */ /* 0x040fe20000400000 */
[----:B------:R-:W-:Y:S01]  /*8190*/  F2FP.TF32.F32.PACK_B R4, R4 ;  /* 0x00000004ff04723e */ /* 0x000fe200024050ff */
[C---:B------:R-:W-:Y:S01]  /*81a0*/  FFMA R8, R27.reuse, R21, R8 ;  /* 0x000000151b087223 */ /* 0x040fe20000000008 */
[----:B------:R-:W-:Y:S01]  /*81b0*/  F2FP.TF32.F32.PACK_B R5, R5 ;  /* 0x00000005ff05723e */ /* 0x000fe200024050ff */
[C---:B------:R-:W-:Y:S01]  /*81c0*/  FFMA R9, R27.reuse, R26, R9 ;  /* 0x0000001a1b097223 */ /* 0x040fe20000000009 */
[----:B------:R-:W-:Y:S01]  /*81d0*/  F2FP.TF32.F32.PACK_B R6, R6 ;  /* 0x00000006ff06723e */ /* 0x000fe200024050ff */
[C---:B------:R-:W-:Y:S01]  /*81e0*/  FFMA R10, R27.reuse, R29, R10 ;  /* 0x0000001d1b0a7223 */ /* 0x040fe2000000000a */
[----:B------:R-:W-:Y:S01]  /*81f0*/  F2FP.TF32.F32.PACK_B R7, R7 ;  /* 0x00000007ff07723e */ /* 0x000fe200024050ff */
[C---:B------:R-:W-:Y:S01]  /*8200*/  FFMA R11, R27.reuse, R28, R11 ;  /* 0x0000001c1b0b7223 */ /* 0x040fe2000000000b */
[C---:B------:R-:W-:Y:S01]  /*8210*/  FMUL R12, R24.reuse, R12 ;  /* 0x0000000c180c7220 */ /* 0x040fe20000400000 */
[----:B------:R-:W-:Y:S01]  /*8220*/  F2FP.TF32.F32.PACK_B R8, R8 ;  /* 0x00000008ff08723e */ /* 0x000fe200024050ff */
[C---:B------:R-:W-:Y:S01]  /*8230*/  FMUL R13, R24.reuse, R13 ;  /* 0x0000000d180d7220 */ /* 0x040fe20000400000 */
[----:B------:R1:W-:Y:S01]  /*8240*/  STS.128 [R70+UR6], R4 ;  /* 0x0000000446007988 */ /* 0x0003e20008000c06 */
        /* <DEDUP_REMOVED lines=8> */
[----:B------:R-:W-:Y:S01]  /*82d0*/  FFMA R15, R27, R32, R15 ;  /* 0x000000201b0f7223 */ /* 0x000fe2000000000f */
[C---:B------:R-:W-:Y:S01]  /*82e0*/  FMUL R16, R24.reuse, R16 ;  /* 0x0000001018107220 */ /* 0x040fe20000400000 */
[----:B------:R-:W-:Y:S01]  /*82f0*/  F2FP.TF32.F32.PACK_B R12, R12 ;  /* 0x0000000cff0c723e */ /* 0x000fe200024050ff */
[----:B------:R1:W-:Y:S01]  /*8300*/  STS.128 [R76+0x10], R8 ;  /* 0x000010084c007388 */ /* 0x0003e20000000c00 */
[C---:B------:R-:W-:Y:S01]  /*8310*/  FMUL R17, R24.reuse, R17 ;  /* 0x0000001118117220 */ /* 0x040fe20000400000 */
[----:B------:R-:W-:Y:S01]  /*8320*/  LOP3.LUT R36, R39, 0xffffe000, RZ, 0xc0, !PT ;  /* 0xffffe00027247812 */ /* 0x000fe200078ec0ff */
[C---:B------:R-:W-:Y:S01]  /*8330*/  FMUL R18, R24.reuse, R18 ;  /* 0x0000001218127220 */ /* 0x040fe20000400000 */
[----:B------:R-:W-:Y:S01]  /*8340*/  FMUL R19, R24, R19 ;  /* 0x0000001318137220 */ /* 0x000fe20000400000 */
[----:B------:R-:W-:Y:S01]  /*8350*/  F2FP.TF32.F32.PACK_B R13, R13 ;  /* 0x0000000dff0d723e */ /* 0x000fe200024050ff */
[C---:B------:R-:W-:Y:S01]  /*8360*/  FFMA R16, R27.reuse, R35, R16 ;  /* 0x000000231b107223 */ /* 0x040fe20000000010 */
[----:B------:R-:W-:Y:S01]  /*8370*/  F2FP.TF32.F32.PACK_B R14, R14 ;  /* 0x0000000eff0e723e */ /* 0x000fe200024050ff */
[C---:B------:R-:W-:Y:S01]  /*8380*/  FFMA R17, R27.reuse, R34, R17 ;  /* 0x000000221b117223 */ /* 0x040fe20000000011 */
[----:B------:R-:W-:Y:S01]  /*8390*/  F2FP.TF32.F32.PACK_B R15, R15 ;  /* 0x0000000fff0f723e */ /* 0x000fe200024050ff */
[C---:B------:R-:W-:Y:S01]  /*83a0*/  FFMA R18, R27.reuse, R37, R18 ;  /* 0x000000251b127223 */ /* 0x040fe20000000012 */
[----:B------:R-:W-:Y:S01]  /*83b0*/  FFMA R19, R27, R36, R19 ;  /* 0x000000241b137223 */ /* 0x000fe20000000013 */
[----:B------:R-:W-:Y:S02]  /*83c0*/  F2FP.TF32.F32.PACK_B R16, R16 ;  /* 0x00000010ff10723e */ /* 0x000fe400024050ff */
[----:B------:R1:W-:Y:S01]  /*83d0*/  STS.128 [R74+0x20], R12 ;  /* 0x0000200c4a007388 */ /* 0x0003e20000000c00 */
[----:B------:R-:W-:Y:S02]  /*83e0*/  F2FP.TF32.F32.PACK_B R17, R17 ;  /* 0x00000011ff11723e */ /* 0x000fe400024050ff */
        /* <DEDUP_REMOVED lines=8> */
[----:B--2---:R-:W2:Y:S02]  /*8470*/  FENCE.VIEW.ASYNC.S ;  /* 0x00000000000073c6 */ /* 0x004ea40000000000 */
[----:B--2---:R-:W-:Y:S06]  /*8480*/  BAR.SYNC.DEFER_BLOCKING 0x1, 0x80 ;  /* 0x0042000000007b1d */ /* 0x004fec0000010000 */
[----:B------:R-:W-:Y:S05]  /*8490*/  @P0 BRA `(.L_x_137) ;  /* 0x00000000003c0947 */ /* 0x000fea0003800000 */
[----:B------:R-:W2:Y:S01]  /*84a0*/  LDCU.64 UR10, c[0x0][0x348] ;  /* 0x00006900ff0a77ac */ /* 0x000ea20008000a00 */
[----:B------:R-:W-:Y:S02]  /*84b0*/  UIADD3 UR5, UPT, UPT, UR49, UR6, URZ ;  /* 0x0000000631057290 */ /* 0x000fe4000fffe0ff */
[----:B------:R-:W-:Y:S02]  /*84c0*/  UIADD3 UR13, UPT, UPT, UR45, 0x10, URZ ;  /* 0x000000102d0d7890 */ /* 0x000fe4000fffe0ff */
[----:B------:R-:W-:Y:S02]  /*84d0*/  UIADD3 UR12, UPT, UPT, UR5, 0x200, URZ ;  /* 0x00000200050c7890 */ /* 0x000fe4000fffe0ff */
[----:B------:R-:W-:Y:S01]  /*84e0*/  UIADD3 UR8, UPT, UPT, UR5, 0x1200, URZ ;  /* 0x0000120005087890 */ /* 0x000fe2000fffe0ff */
[----:B------:R-:W-:Y:S01]  /*84f0*/  UMOV UR14, UR46 ;  /* 0x0000002e000e7c82 */ /* 0x000fe20008000000 */
[----:B------:R-:W-:Y:S01]  /*8500*/  UMOV UR15, UR36 ;  /* 0x00000024000f7c82 */ /* 0x000fe20008000000 */
[----:B------:R-:W-:Y:S02]  /*8510*/  UIADD3 UR9, UPT, UPT, UR45, 0x30, URZ ;  /* 0x000000302d097890 */ /* 0x000fe4000fffe0ff */
[----:B--2---:R-:W-:Y:S03]  /*8520*/  UIADD3 UR4, UP0, UPT, UR10, 0x680, URZ ;  /* 0x000006800a047890 */ /* 0x004fe6000ff1e0ff */
[----:B------:R-:W-:Y:S01]  /*8530*/  UMOV UR10, UR46 ;  /* 0x0000002e000a7c82 */ /* 0x000fe20008000000 */
[----:B------:R-:W-:Y:S03]  /*8540*/  UIADD3.X UR5, UPT, UPT, URZ, UR11, URZ, UP0, !UPT ;  /* 0x0000000bff057290 */ /* 0x000fe600087fe4ff */
[----:B------:R-:W-:Y:S06]  /*8550*/  UMOV UR11, UR36 ;  /* 0x00000024000b7c82 */ /* 0x000fec0008000000 */
[----:B------:R2:W-:Y:S01]  /*8560*/  UTMASTG.3D [UR12], [UR4] ;  /* 0x0000000c040073b5 */ /* 0x0005e20008010000 */
[----:B------:R2:W-:Y:S02]  /*8570*/  UTMASTG.3D [UR8], [UR4] ;  /* 0x00000008040073b5 */ /* 0x0005e40008010000 */
[----:B--2---:R0:W-:Y:S02]  /*8580*/  UTMACMDFLUSH ;  /* 0x00000000000079b7 */ /* 0x0041e40000000000 */
.L_x_137:
[----:B------:R-:W-:Y:S05]  /*8590*/  BSYNC.RECONVERGENT B0 ;  /* 0x0000000000007941 */ /* 0x000fea0003800200 */
.L_x_136:
[----:B------:R-:W-:Y:S01]  /*85a0*/  UIADD3 UR4, UPT, UPT, UR47, 0x1, URZ ;  /* 0x000000012f047890 */ /* 0x000fe2000fffe0ff */
[----:B------:R-:W-:Y:S03]  /*85b0*/  BSSY.RECONVERGENT B0, `(.L_x_138) ;  /* 0x0000008000007945 */ /* 0x000fe60003800200 */
[----:B------:R-:W-:Y:S04]  /*85c0*/  UISETP.NE.AND UP0, UPT, UR4, 0x3, UPT ;  /* 0x000000030400788c */ /* 0x000fe8000bf05270 */
[----:B------:R-:W-:Y:S02]  /*85d0*/  UISETP.EQ.XOR UP1, UPT, UR44, 0x3, !UP0 ;  /* 0x000000032c00788c */ /* 0x000fe4000c722a70 */
[----:B------:R-:W-:Y:S02]  /*85e0*/  USEL UR48, UR4, URZ, UP0 ;  /* 0x000000ff04307287 */ /* 0x000fe40008000000 */
[----:B------:R-:W-:Y:S04]  /*85f0*/  USEL UR5, URZ, 0x1, !UP1 ;  /* 0x00000001ff057887 */ /* 0x000fe8000c800000 */
[----:B------:R-:W-:Y:S01]  /*8600*/  ULOP3.LUT UR52, UR52, UR5, URZ, 0x3c, !UPT ;  /* 0x0000000534347292 */ /* 0x000fe2000f8e3cff */
[----:B------:R-:W-:Y:S11]  /*8610*/  @P0 BRA `(.L_x_139) ;  /* 0x0000000000040947 */ /* 0x000ff60003800000 */
[----:B------:R-:W-:Y:S04]  /*8620*/  DEPBAR.LE SB0, 0x1 ;  /* 0x000080400000791a */ /* 0x000fe80000000000 */
.L_x_139:
[----:B------:R-:W-:Y:S05]  /*8630*/  BSYNC.RECONVERGENT B0 ;  /* 0x0000000000007941 */ /* 0x000fea0003800200 */
.L_x_138:
[----:B------:R-:W-:Y:S01]  /*8640*/  BAR.SYNC.DEFER_BLOCKING 0x1, 0x80 ;  /* 0x0042000000007b1d */ /* 0x000fe20000010000 */
[----:B------:R-:W-:Y:S01]  /*8650*/  UISETP.NE.AND UP0, UPT, UR51, -0x2, UPT ;  /* 0xfffffffe3300788c */ /* 0x000fe2000bf05270 */
[----:B------:R-:W-:Y:S08]  /*8660*/  IADD3 R0, PT, PT, R22, 0x1, RZ ;  /* 0x0000000116007810 */ /* 0x000ff00007ffe0ff */
[----:B------:R-:W-:Y:S05]  /*8670*/  BRA.U !UP0, `(.L_x_140) ;  /* 0x0000000108287547 */ /* 0x000fea000b800000 */
[----:B------:R-:W2:Y:S01]  /*8680*/  S2R R2, SR_CgaCtaId ;  /* 0x0000000000027919 */ /* 0x000ea20000008800 */
[----:B------:R-:W-:Y:S01]  /*8690*/  ISETP.NE.AND P0, PT, R72, RZ, PT ;  /* 0x000000ff4800720c */ /* 0x000fe20003f05270 */
[----:B------:R-:W-:Y:S01]  /*86a0*/  IMAD.U32 R3, RZ, RZ, UR50 ;  /* 0x00000032ff037e24 */ /* 0x000fe2000f8e00ff */
[----:B------:R-:W-:Y:S04]  /*86b0*/  UIADD3 UR4, UPT, UPT, UR50, 0x1, URZ ;  /* 0x0000000132047890 */ /* 0x000fe8000fffe0ff */
[----:B------:R-:W-:Y:S04]  /*86c0*/  UISETP.NE.AND UP0, UPT, UR4, 0x3, UPT ;  /* 0x000000030400788c */ /* 0x000fe8000bf05270 */
[----:B------:R-:W-:Y:S03]  /*86d0*/  USEL UR50, UR4, URZ, UP0 ;  /* 0x000000ff04327287 */ /* 0x000fe60008000000 */
[----:B------:R-:W-:Y:S05]  /*86e0*/  @P0 LEA R3, R3, UR49, 0x3 ;  /* 0x0000003103030c11 */ /* 0x000fea000f8e18ff */
[----:B------:R-:W-:Y:S05]  /*86f0*/  @P0 VIADD R3, R3, 0x118 ;  /* 0x0000011803030836 */ /* 0x000fea0000000000 */
[----:B--2---:R-:W-:Y:S04]  /*8700*/  @P0 PRMT R2, R2, 0x654, R3 ;  /* 0x0000065402020816 */ /* 0x004fe80000000003 */
[----:B------:R2:W-:Y:S03]  /*8710*/  @P0 SYNCS.ARRIVE.TRANS64.RED.A1T0 RZ, [R2+URZ], RZ ;  /* 0x000000ff02ff09a7 */ /* 0x0005e600081004ff */
.L_x_140:
[----:B------:R-:W-:Y:S01]  /*8720*/  R2UR UR4, R62 ;  /* 0x000000003e0472ca */ /* 0x000fe200000e0000 */
[----:B------:R-:W-:Y:S01]  /*8730*/  UISETP.NE.AND UP0, UPT, UR62, URZ, UPT ;  /* 0x000000ff3e00728c */ /* 0x000fe2000bf05270 */
[----:B------:R-:W-:Y:S01]  /*8740*/  ISETP.NE.AND P0, PT, R64, 0x2, PT ;  /* 0x000000024000780c */ /* 0x000fe20003f05270 */
[----:B------:R-:W-:Y:S01]  /*8750*/  UIADD3 UR20, UPT, UPT, UR38, UR63, URZ ;  /* 0x0000003f26147290 */ /* 0x000fe2000fffe0ff */
[----:B------:R-:W-:Y:S01]  /*8760*/  ISETP.NE.AND P1, PT, R0, 0x4, PT ;  /* 0x000000040000780c */ /* 0x000fe20003f25270 */
[----:B------:R-:W-:Y:S01]  /*8770*/  UIADD3 UR51, UPT, UPT, UR51, 0x2, URZ ;  /* 0x0000000233337890 */ /* 0x000fe2000fffe0ff */
[----:B--2---:R-:W-:Y:S01]  /*8780*/  SEL R2, RZ, 0x1, P0 ;  /* 0x00000001ff027807 */ /* 0x004fe20000000000 */
[----:B------:R-:W-:Y:S01]  /*8790*/  UMOV UR36, UR61 ;  /* 0x0000003d00247c82 */ /* 0x000fe20008000000 */
[----:B------:R-:W-:Y:S02]  /*87a0*/  SEL R3, RZ, 0x1, P1 ;  /* 0x00000001ff037807 */ /* 0x000fe40000800000 */
[----:B------:R-:W-:Y:S02]  /*87b0*/  LOP3.LUT R67, R67, R2, RZ, 0x3c, !PT ;  /* 0x0000000243437212 */ /* 0x000fe400078e3cff */
[----:B------:R-:W-:Y:S01]  /*87c0*/  LOP3.LUT R68, R68, R3, RZ, 0x3c, !PT ;  /* 0x0000000344447212 */ /* 0x000fe200078e3cff */
[----:B------:R-:W-:Y:S01]  /*87d0*/  UIADD3 UR26, UPT, UPT, UR37, UR4, URZ ;  /* 0x00000004251a7290 */ /* 0x000fe2000fffe0ff */
[----:B------:R-:W-:Y:S02]  /*87e0*/  SEL R64, R64, RZ, P0 ;  /* 0x000000ff40407207 */ /* 0x000fe40000000000 */
[----:B------:R-:W-:Y:S01]  /*87f0*/  SEL R22, R0, RZ, P1 ;  /* 0x000000ff00167207 */ /* 0x000fe20000800000 */
[----:B------:R-:W-:Y:S08]  /*8800*/  BRA.U UP0, `(.L_x_141) ;  /* 0xffffffdd00007547 */ /* 0x000ff0000b83ffff */
[----:B------:R-:W2:Y:S01]  /*8810*/  LDCU.64 UR4, c[0x0][0x888] ;  /* 0x00011100ff0477ac */ /* 0x000ea20008000a00 */
[----:B------:R-:W3:Y:S01]  /*8820*/  LDCU.64 UR6, c[0x0][0x890] ;  /* 0x00011200ff0677ac */ /* 0x000ee20008000a00 */
[----:B--2---:R-:W-:Y:S02]  /*8830*/  ISETP.NE.U32.AND P2, PT, RZ, UR4, PT ;  /* 0x00000004ff007c0c */ /* 0x004fe4000bf45070 */
[----:B---3--:R-:W-:Y:S02]  /*8840*/  ISETP.NE.U32.AND P1, PT, RZ, UR6, PT ;  /* 0x00000006ff007c0c */ /* 0x008fe4000bf25070 */
[----:B------:R-:W-:Y:S02]  /*8850*/  ISETP.NE.AND.EX P2, PT, RZ, UR5, PT, P2 ;  /* 0x00000005ff007c0c */ /* 0x000fe4000bf45320 */
[----:B------:R-:W-:-:S13]  /*8860*/  ISETP.NE.AND.EX P0, PT, RZ, UR7, PT, P1 ;  /* 0x00000007ff007c0c */ /* 0x000fda000bf05310 */
[----:B------:R-:W-:Y:S05]  /*8870*/  @P2 BRA P0, `(.L_x_142) ;  /* 0x00000000003c2947 */ /* 0x000fea0000000000 */
[----:B------:R-:W-:-:S13]  /*8880*/  ISETP.NE.AND.EX P1, PT, RZ, UR7, PT, P1 ;  /* 0x00000007ff007c0c */ /* 0x000fda000bf25310 */
[----:B------:R-:W-:Y:S05]  /*8890*/  @P1 BRA `(.L_x_143) ;  /* 0x00000000000c1947 */ /* 0x000fea0003800000 */
[----:B------:R-:W-:-:S13]  /*88a0*/  FSETP.NEU.AND P0, PT, R27, RZ, PT ;  /* 0x000000ff1b00720b */ /* 0x000fda0003f0d000 */
[----:B------:R-:W-:Y:S05]  /*88b0*/  @!P0 EXIT ;  /* 0x000000000000894d */ /* 0x000fea0003800000 */
[----:B------:R-:W-:Y:S05]  /*88c0*/  BRA `(.L_x_142) ;  /* 0x0000000000287947 */ /* 0x000fea0003800000 */
.L_x_143:
[----:B------:R-:W-:Y:S01]  /*88d0*/  ISETP.NE.AND P0, PT, R63, RZ, PT ;  /* 0x000000ff3f00720c */ /* 0x000fe20003f05270 */
[----:B------:R-:W-:-:S12]  /*88e0*/  BSSY.RECONVERGENT B0, `(.L_x_142) ;  /* 0x0000008000007945 */ /* 0x000fd80003800200 */
[----:B------:R-:W-:Y:S05]  /*88f0*/  @P0 BRA `(.L_x_144) ;  /* 0x0000000000100947 */ /* 0x000fea0003800000 */
[----:B------:R-:W-:-:S04]  /*8900*/  ISETP.NE.U32.AND P0, PT, RZ, UR4, PT ;  /* 0x00000004ff007c0c */ /* 0x000fc8000bf05070 */
[----:B------:R-:W-:-:S13]  /*8910*/  ISETP.NE.AND.EX P0, PT, RZ, UR5, PT, P0 ;  /* 0x00000005ff007c0c */ /* 0x000fda000bf05300 */
[----:B------:R-:W-:Y:S05]  /*8920*/  @!P0 EXIT ;  /* 0x000000000000894d */ /* 0x000fea0003800000 */
[----:B------:R-:W-:Y:S05]  /*8930*/  BRA `(.L_x_145) ;  /* 0x0000000000087947 */ /* 0x000fea0003800000 */
.L_x_144:
[----:B------:R-:W-:-:S13]  /*8940*/  FSETP.NEU.AND P0, PT, R27, RZ, PT ;  /* 0x000000ff1b00720b */ /* 0x000fda0003f0d000 */
[----:B------:R-:W-:Y:S05]  /*8950*/  @!P0 EXIT ;  /* 0x000000000000894d */ /* 0x000fea0003800000 */
.L_x_145:
[----:B------:R-:W-:Y:S05]  /*8960*/  BSYNC.RECONVERGENT B0 ;  /* 0x0000000000007941 */ /* 0x000fea0003800200 */
.L_x_142:
[----:B------:R-:W2:Y:S01]  /*8970*/  S2UR UR7, SR_CgaCtaId ;  /* 0x00000000000779c3 */ /* 0x000ea20000008800 */
[----:B------:R-:W-:Y:S01]  /*8980*/  ULEA UR6, UR50, UR49, 0x3 ;  /* 0x0000003132067291 */ /* 0x000fe2000f8e18ff */
[----:B------:R-:W-:-:S04]  /*8990*/  DEPBAR.LE SB0, 0x0 ;  /* 0x000080000000791a */ /* 0x000fc80000000000 */
[----:B------:R-:W-:-:S04]  /*89a0*/  UIADD3 UR6, UPT, UPT, UR6, 0x118, URZ ;  /* 0x0000011806067890 */ /* 0x000fc8000fffe0ff */
[----:B--2---:R-:W-:-:S09]  /*89b0*/  UPRMT UR6, UR7, 0x654, UR6 ;  /* 0x0000065407067896 */ /* 0x004fd20008000006 */
[----:B------:R-:W-:Y:S01]  /*89c0*/  SYNCS.ARRIVE.TRANS64.RED.A1T0 RZ, [UR6], RZ ;  /* 0x000000ffffff79a7 */ /* 0x000fe20008100406 */
[----:B------:R-:W-:Y:S05]  /*89d0*/  EXIT ;  /* 0x000000000000794d */ /* 0x000fea0003800000 */
.L_x_25:
[----:B---3--:R3:W4:Y:S02]  /*89e0*/  SYNCS.PHASECHK.TRANS64.TRYWAIT P0, [R0+URZ+0x1b0], R3 ;  /* 0x0001b003000075a7 */ /* 0x00872400080011ff */
[----:B----4-:R-:W-:Y:S05]  /*89f0*/  @!P0 NANOSLEEP.SYNCS 0x989680 ;  /* 0x009896800000895d */ /* 0x010fea0003900000 */
[----:B------:R-:W4:Y:S02]  /*8a00*/  @!P0 SYNCS.PHASECHK.TRANS64 P0, [R0+URZ+0x1b0], R3 ;  /* 0x0001b003000085a7 */ /* 0x000f2400080010ff */
[----:B----4-:R-:W-:Y:S05]  /*8a10*/  @!P0 BRA `(.L_x_25) ;  /* 0xfffffffc00f08947 */ /* 0x010fea000383ffff */
[----:B------:R-:W-:Y:S05]  /*8a20*/  BRA `(.L_x_146) ;  /* 0xffffff9400487947 */ /* 0x000fea000383ffff */
.L_x_28:
[----:B---3--:R-:W-:-:S07]  /*8a30*/  MOV R0, UR33 ;  /* 0x0000002100007c02 */ /* 0x008fce0008000f00 */
.L_x_147:
[----:B---3--:R3:W4:Y:S02]  /*8a40*/  SYNCS.PHASECHK.TRANS64.TRYWAIT P0, [R0+URZ+0x80], R3 ;  /* 0x00008003000075a7 */ /* 0x00872400080011ff */
[----:B----4-:R-:W-:Y:S05]  /*8a50*/  @!P0 NANOSLEEP.SYNCS 0x989680 ;  /* 0x009896800000895d */ /* 0x010fea0003900000 */
[----:B------:R-:W4:Y:S02]  /*8a60*/  @!P0 SYNCS.PHASECHK.TRANS64 P0, [R0+URZ+0x80], R3 ;  /* 0x00008003000085a7 */ /* 0x000f2400080010ff */
[----:B----4-:R-:W-:Y:S05]  /*8a70*/  @!P0 BRA `(.L_x_147) ;  /* 0xfffffffc00f08947 */ /* 0x010fea000383ffff */
[----:B------:R-:W-:Y:S05]  /*8a80*/  BRA `(.L_x_27) ;  /* 0xffffff9400987947 */ /* 0x000fea000383ffff */
.L_x_35:
[----:B--2---:R-:W-:-:S07]  /*8a90*/  MOV R0, UR17 ;  /* 0x0000001100007c02 */ /* 0x004fce0008000f00 */
.L_x_148:
[----:B--2---:R2:W3:Y:S02]  /*8aa0*/  SYNCS.PHASECHK.TRANS64.TRYWAIT P0, [R0+URZ+0x80], R3 ;  /* 0x00008003000075a7 */ /* 0x0044e400080011ff */
[----:B---3--:R-:W-:Y:S05]  /*8ab0*/  @!P0 NANOSLEEP.SYNCS 0x989680 ;  /* 0x009896800000895d */ /* 0x008fea0003900000 */
[----:B------:R-:W3:Y:S02]  /*8ac0*/  @!P0 SYNCS.PHASECHK.TRANS64 P0, [R0+URZ+0x80], R3 ;  /* 0x00008003000085a7 */ /* 0x000ee400080010ff */
[----:B---3--:R-:W-:Y:S05]  /*8ad0*/  @!P0 BRA `(.L_x_148) ;  /* 0xfffffffc00f08947 */ /* 0x008fea000383ffff */
[----:B------:R-:W-:Y:S05]  /*8ae0*/  BRA `(.L_x_34) ;  /* 0xffffff9800647947 */ /* 0x000fea000383ffff */
.L_x_40:
[----:B-1----:R1:W2:Y:S02]  /*8af0*/  SYNCS.PHASECHK.TRANS64.TRYWAIT P0, [R3+URZ+0x140], R0 ;  /* 0x00014000030075a7 */ /* 0x0022a400080011ff */
[----:B--2---:R-:W-:Y:S05]  /*8b00*/  @!P0 NANOSLEEP.SYNCS 0x989680 ;  /* 0x009896800000895d */ /* 0x004fea0003900000 */
[----:B------:R-:W2:Y:S02]  /*8b10*/  @!P0 SYNCS.PHASECHK.TRANS64 P0, [R3+URZ+0x140], R0 ;  /* 0x00014000030085a7 */ /* 0x000ea400080010ff */
[----:B--2---:R-:W-:Y:S05]  /*8b20*/  @!P0 BRA `(.L_x_40) ;  /* 0xfffffffc00f08947 */ /* 0x004fea000383ffff */
[----:B------:R-:W-:Y:S05]  /*8b30*/  BRA `(.L_x_149) ;  /* 0xffffff9c00087947 */ /* 0x000fea000383ffff */
.L_x_44:
[----:B-1----:R-:W-:-:S07]  /*8b40*/  MOV R0, UR4 ;  /* 0x0000000400007c02 */ /* 0x002fce0008000f00 */
.L_x_150:
[----:B-1----:R1:W2:Y:S02]  /*8b50*/  SYNCS.PHASECHK.TRANS64.TRYWAIT P0, [R0+URZ], R3 ;  /* 0x00000003000075a7 */ /* 0x0022a400080011ff */
[----:B--2---:R-:W-:Y:S05]  /*8b60*/  @!P0 NANOSLEEP.SYNCS 0x989680 ;  /* 0x009896800000895d */ /* 0x004fea0003900000 */
[----:B------:R-:W2:Y:S02]  /*8b70*/  @!P0 SYNCS.PHASECHK.TRANS64 P0, [R0+URZ], R3 ;  /* 0x00000003000085a7 */ /* 0x000ea400080010ff */
[----:B--2---:R-:W-:Y:S05]  /*8b80*/  @!P0 BRA `(.L_x_150) ;  /* 0xfffffffc00f08947 */ /* 0x004fea000383ffff */
[----:B------:R-:W-:Y:S05]  /*8b90*/  BRA `(.L_x_151) ;  /* 0xffffffa000b07947 */ /* 0x000fea000383ffff */
.L_x_45:
[----:B------:R-:W-:-:S07]  /*8ba0*/  MOV R0, UR5 ;  /* 0x0000000500007c02 */ /* 0x000fce0008000f00 */
.L_x_152:
[----:B-1----:R1:W2:Y:S02]  /*8bb0*/  SYNCS.PHASECHK.TRANS64.TRYWAIT P0, [R0+URZ], R3 ;  /* 0x00000003000075a7 */ /* 0x0022a400080011ff */
[----:B--2---:R-:W-:Y:S05]  /*8bc0*/  @!P0 NANOSLEEP.SYNCS 0x989680 ;  /* 0x009896800000895d */ /* 0x004fea0003900000 */
[----:B------:R-:W2:Y:S02]  /*8bd0*/  @!P0 SYNCS.PHASECHK.TRANS64 P0, [R0+URZ], R3 ;  /* 0x00000003000085a7 */ /* 0x000ea400080010ff */
[----:B--2---:R-:W-:Y:S05]  /*8be0*/  @!P0 BRA `(.L_x_152) ;  /* 0xfffffffc00f08947 */ /* 0x004fea000383ffff */
[----:B------:R-:W-:Y:S05]  /*8bf0*/  BRA `(.L_x_153) ;  /* 0xffffffa000bc7947 */ /* 0x000fea000383ffff */
.L_x_46:
[----:B------:R-:W-:-:S07]  /*8c00*/  MOV R0, UR5 ;  /* 0x0000000500007c02 */ /* 0x000fce0008000f00 */
.L_x_154:
[----:B-1----:R1:W2:Y:S02]  /*8c10*/  SYNCS.PHASECHK.TRANS64.TRYWAIT P0, [R0+URZ], R3 ;  /* 0x00000003000075a7 */ /* 0x0022a400080011ff */
[----:B--2---:R-:W-:Y:S05]  /*8c20*/  @!P0 NANOSLEEP.SYNCS 0x989680 ;  /* 0x009896800000895d */ /* 0x004fea0003900000 */
[----:B------:R-:W2:Y:S02]  /*8c30*/  @!P0 SYNCS.PHASECHK.TRANS64 P0, [R0+URZ], R3 ;  /* 0x00000003000085a7 */ /* 0x000ea400080010ff */
[----:B--2---:R-:W-:Y:S05]  /*8c40*/  @!P0 BRA `(.L_x_154) ;  /* 0xfffffffc00f08947 */ /* 0x004fea000383ffff */
[----:B------:R-:W-:Y:S05]  /*8c50*/  BRA `(.L_x_155) ;  /* 0xffffffa000c87947 */ /* 0x000fea000383ffff */
.L_x_47:
[----:B------:R-:W-:-:S07]  /*8c60*/  MOV R0, UR5 ;  /* 0x0000000500007c02 */ /* 0x000fce0008000f00 */
.L_x_156:
[----:B-1----:R1:W2:Y:S02]  /*8c70*/  SYNCS.PHASECHK.TRANS64.TRYWAIT P0, [R0+URZ], R3 ;  /* 0x00000003000075a7 */ /* 0x0022a400080011ff */
[----:B--2---:R-:W-:Y:S05]  /*8c80*/  @!P0 NANOSLEEP.SYNCS 0x989680 ;  /* 0x009896800000895d */ /* 0x004fea0003900000 */
[----:B------:R-:W2:Y:S02]  /*8c90*/  @!P0 SYNCS.PHASECHK.TRANS64 P0, [R0+URZ], R3 ;  /* 0x00000003000085a7 */ /* 0x000ea400080010ff */
[----:B--2---:R-:W-:Y:S05]  /*8ca0*/  @!P0 BRA `(.L_x_156) ;  /* 0xfffffffc00f08947 */ /* 0x004fea000383ffff */
[----:B------:R-:W-:Y:S05]  /*8cb0*/  BRA `(.L_x_157) ;  /* 0xffffffa000d47947 */ /* 0x000fea000383ffff */
.L_x_48:
[----:B------:R-:W-:-:S07]  /*8cc0*/  MOV R0, UR5 ;  /* 0x0000000500007c02 */ /* 0x000fce0008000f00 */
.L_x_158:
[----:B-1----:R1:W2:Y:S02]  /*8cd0*/  SYNCS.PHASECHK.TRANS64.TRYWAIT P0, [R0+URZ], R3 ;  /* 0x00000003000075a7 */ /* 0x0022a400080011ff */
[----:B--2---:R-:W-:Y:S05]  /*8ce0*/  @!P0 NANOSLEEP.SYNCS 0x989680 ;  /* 0x009896800000895d */ /* 0x004fea0003900000 */
[----:B------:R-:W2:Y:S02]  /*8cf0*/  @!P0 SYNCS.PHASECHK.TRANS64 P0, [R0+URZ], R3 ;  /* 0x00000003000085a7 */ /* 0x000ea400080010ff */
[----:B--2---:R-:W-:Y:S05]  /*8d00*/  @!P0 BRA `(.L_x_158) ;  /* 0xfffffffc00f08947 */ /* 0x004fea000383ffff */
[----:B------:R-:W-:Y:S05]  /*8d10*/  BRA `(.L_x_159) ;  /* 0xffffffa000e07947 */ /* 0x000fea000383ffff */
.L_x_49:
[----:B------:R-:W-:-:S07]  /*8d20*/  MOV R0, UR5 ;  /* 0x0000000500007c02 */ /* 0x000fce0008000f00 */
.L_x_160:
[----:B-1----:R1:W2:Y:S02]  /*8d30*/  SYNCS.PHASECHK.TRANS64.TRYWAIT P0, [R0+URZ], R3 ;  /* 0x00000003000075a7 */ /* 0x0022a400080011ff */
[----:B--2---:R-:W-:Y:S05]  /*8d40*/  @!P0 NANOSLEEP.SYNCS 0x989680 ;  /* 0x009896800000895d */ /* 0x004fea0003900000 */
[----:B------:R-:W2:Y:S02]  /*8d50*/  @!P0 SYNCS.PHASECHK.TRANS64 P0, [R0+URZ], R3 ;  /* 0x00000003000085a7 */ /* 0x000ea400080010ff */
[----:B--2---:R-:W-:Y:S05]  /*8d60*/  @!P0 BRA `(.L_x_160) ;  /* 0xfffffffc00f08947 */ /* 0x004fea000383ffff */
[----:B------:R-:W-:Y:S05]  /*8d70*/  BRA `(.L_x_161) ;  /* 0xffffffa000ec7947 */ /* 0x000fea000383ffff */
.L_x_50:
[----:B------:R-:W-:-:S07]  /*8d80*/  MOV R0, UR5 ;  /* 0x0000000500007c02 */ /* 0x000fce0008000f00 */
.L_x_162:
[----:B-1----:R1:W2:Y:S02]  /*8d90*/  SYNCS.PHASECHK.TRANS64.TRYWAIT P0, [R0+URZ], R3 ;  /* 0x00000003000075a7 */ /* 0x0022a400080011ff */
[----:B--2---:R-:W-:Y:S05]  /*8da0*/  @!P0 NANOSLEEP.SYNCS 0x989680 ;  /* 0x009896800000895d */ /* 0x004fea0003900000 */
[----:B------:R-:W2:Y:S02]  /*8db0*/  @!P0 SYNCS.PHASECHK.TRANS64 P0, [R0+URZ], R3 ;  /* 0x00000003000085a7 */ /* 0x000ea400080010ff */
[----:B--2---:R-:W-:Y:S05]  /*8dc0*/  @!P0 BRA `(.L_x_162) ;  /* 0xfffffffc00f08947 */ /* 0x004fea000383ffff */
[----:B------:R-:W-:Y:S05]  /*8dd0*/  BRA `(.L_x_163) ;  /* 0xffffffa000f87947 */ /* 0x000fea000383ffff */
.L_x_51:
[----:B------:R-:W-:-:S07]  /*8de0*/  MOV R0, UR5 ;  /* 0x0000000500007c02 */ /* 0x000fce0008000f00 */
.L_x_164:
[----:B-1----:R1:W2:Y:S02]  /*8df0*/  SYNCS.PHASECHK.TRANS64.TRYWAIT P0, [R0+URZ], R3 ;  /* 0x00000003000075a7 */ /* 0x0022a400080011ff */
[----:B--2---:R-:W-:Y:S05]  /*8e00*/  @!P0 NANOSLEEP.SYNCS 0x989680 ;  /* 0x009896800000895d */ /* 0x004fea0003900000 */
[----:B------:R-:W2:Y:S02]  /*8e10*/  @!P0 SYNCS.PHASECHK.TRANS64 P0, [R0+URZ], R3 ;  /* 0x00000003000085a7 */ /* 0x000ea400080010ff */
[----:B--2---:R-:W-:Y:S05]  /*8e20*/  @!P0 BRA `(.L_x_164) ;  /* 0xfffffffc00f08947 */ /* 0x004fea000383ffff */
[----:B------:R-:W-:Y:S05]  /*8e30*/  BRA `(.L_x_165) ;  /* 0xffffffa400047947 */ /* 0x000fea000383ffff */
.L_x_52:
[----:B------:R-:W-:-:S07]  /*8e40*/  MOV R0, UR5 ;  /* 0x0000000500007c02 */ /* 0x000fce0008000f00 */
.L_x_166:
[----:B-1----:R1:W2:Y:S02]  /*8e50*/  SYNCS.PHASECHK.TRANS64.TRYWAIT P0, [R0+URZ], R3 ;  /* 0x00000003000075a7 */ /* 0x0022a400080011ff */
[----:B--2---:R-:W-:Y:S05]  /*8e60*/  @!P0 NANOSLEEP.SYNCS 0x989680 ;  /* 0x009896800000895d */ /* 0x004fea0003900000 */
[----:B------:R-:W2:Y:S02]  /*8e70*/  @!P0 SYNCS.PHASECHK.TRANS64 P0, [R0+URZ], R3 ;  /* 0x00000003000085a7 */ /* 0x000ea400080010ff */
[----:B--2---:R-:W-:Y:S05]  /*8e80*/  @!P0 BRA `(.L_x_166) ;  /* 0xfffffffc00f08947 */ /* 0x004fea000383ffff */
[----:B------:R-:W-:Y:S05]  /*8e90*/  BRA `(.L_x_167) ;  /* 0xffffffa400107947 */ /* 0x000fea000383ffff */
.L_x_53:
[----:B------:R-:W-:-:S07]  /*8ea0*/  MOV R0, UR5 ;  /* 0x0000000500007c02 */ /* 0x000fce0008000f00 */
.L_x_168:
[----:B-1----:R1:W2:Y:S02]  /*8eb0*/  SYNCS.PHASECHK.TRANS64.TRYWAIT P0, [R0+URZ], R3 ;  /* 0x00000003000075a7 */ /* 0x0022a400080011ff */
[----:B--2---:R-:W-:Y:S05]  /*8ec0*/  @!P0 NANOSLEEP.SYNCS 0x989680 ;  /* 0x009896800000895d */ /* 0x004fea0003900000 */
[----:B------:R-:W2:Y:S02]  /*8ed0*/  @!P0 SYNCS.PHASECHK.TRANS64 P0, [R0+URZ], R3 ;  /* 0x00000003000085a7 */ /* 0x000ea400080010ff */
[----:B--2---:R-:W-:Y:S05]  /*8ee0*/  @!P0 BRA `(.L_x_168) ;  /* 0xfffffffc00f08947 */ /* 0x004fea000383ffff */
[----:B------:R-:W-:Y:S05]  /*8ef0*/  BRA `(.L_x_169) ;  /* 0xffffffa4001c7947 */ /* 0x000fea000383ffff */
.L_x_54:
[----:B------:R-:W-:-:S07]  /*8f00*/  MOV R0, UR5 ;  /* 0x0000000500007c02 */ /* 0x000fce0008000f00 */
.L_x_170:
[----:B-1----:R1:W2:Y:S02]  /*8f10*/  SYNCS.PHASECHK.TRANS64.TRYWAIT P0, [R0+URZ], R3 ;  /* 0x00000003000075a7 */ /* 0x0022a400080011ff */
[----:B--2---:R-:W-:Y:S05]  /*8f20*/  @!P0 NANOSLEEP.SYNCS 0x989680 ;  /* 0x009896800000895d */ /* 0x004fea0003900000 */
[----:B------:R-:W2:Y:S02]  /*8f30*/  @!P0 SYNCS.PHASECHK.TRANS64 P0, [R0+URZ], R3 ;  /* 0x00000003000085a7 */ /* 0x000ea400080010ff */
[----:B--2---:R-:W-:Y:S05]  /*8f40*/  @!P0 BRA `(.L_x_170) ;  /* 0xfffffffc00f08947 */ /* 0x004fea000383ffff */
[----:B------:R-:W-:Y:S05]  /*8f50*/  BRA `(.L_x_171) ;  /* 0xffffffa400287947 */ /* 0x000fea000383ffff */
.L_x_55:
[----:B------:R-:W-:-:S07]  /*8f60*/  MOV R0, UR5 ;  /* 0x0000000500007c02 */ /* 0x000fce0008000f00 */
.L_x_172:
[----:B-1----:R1:W2:Y:S02]  /*8f70*/  SYNCS.PHASECHK.TRANS64.TRYWAIT P0, [R0+URZ], R3 ;  /* 0x00000003000075a7 */ /* 0x0022a400080011ff */
[----:B--2---:R-:W-:Y:S05]  /*8f80*/  @!P0 NANOSLEEP.SYNCS 0x989680 ;  /* 0x009896800000895d */ /* 0x004fea0003900000 */
[----:B------:R-:W2:Y:S02]  /*8f90*/  @!P0 SYNCS.PHASECHK.TRANS64 P0, [R0+URZ], R3 ;  /* 0x00000003000085a7 */ /* 0x000ea400080010ff */
[----:B--2---:R-:W-:Y:S05]  /*8fa0*/  @!P0 BRA `(.L_x_172) ;  /* 0xfffffffc00f08947 */ /* 0x004fea000383ffff */
[----:B------:R-:W-:Y:S05]  /*8fb0*/  BRA `(.L_x_173) ;  /* 0xffffffa400347947 */ /* 0x000fea000383ffff */
.L_x_56:
[----:B------:R-:W-:-:S07]  /*8fc0*/  MOV R0, UR5 ;  /* 0x0000000500007c02 */ /* 0x000fce0008000f00 */
.L_x_174:
[----:B-1----:R1:W2:Y:S02]  /*8fd0*/  SYNCS.PHASECHK.TRANS64.TRYWAIT P0, [R0+URZ], R3 ;  /* 0x00000003000075a7 */ /* 0x0022a400080011ff */
[----:B--2---:R-:W-:Y:S05]  /*8fe0*/  @!P0 NANOSLEEP.SYNCS 0x989680 ;  /* 0x009896800000895d */ /* 0x004fea0003900000 */
[----:B------:R-:W2:Y:S02]  /*8ff0*/  @!P0 SYNCS.PHASECHK.TRANS64 P0, [R0+URZ], R3 ;  /* 0x00000003000085a7 */ /* 0x000ea400080010ff */
[----:B--2---:R-:W-:Y:S05]  /*9000*/  @!P0 BRA `(.L_x_174) ;  /* 0xfffffffc00f08947 */ /* 0x004fea000383ffff */
[----:B------:R-:W-:Y:S05]  /*9010*/  BRA `(.L_x_175) ;  /* 0xffffffa400407947 */ /* 0x000fea000383ffff */
.L_x_57:
[----:B------:R-:W-:-:S07]  /*9020*/  MOV R0, UR5 ;  /* 0x0000000500007c02 */ /* 0x000fce0008000f00 */
.L_x_176:
[----:B-1----:R1:W2:Y:S02]  /*9030*/  SYNCS.PHASECHK.TRANS64.TRYWAIT P0, [R0+URZ], R3 ;  /* 0x00000003000075a7 */ /* 0x0022a400080011ff */
[----:B--2---:R-:W-:Y:S05]  /*9040*/  @!P0 NANOSLEEP.SYNCS 0x989680 ;  /* 0x009896800000895d */ /* 0x004fea0003900000 */
[----:B------:R-:W2:Y:S02]  /*9050*/  @!P0 SYNCS.PHASECHK.TRANS64 P0, [R0+URZ], R3 ;  /* 0x00000003000085a7 */ /* 0x000ea400080010ff */
[----:B--2---:R-:W-:Y:S05]  /*9060*/  @!P0 BRA `(.L_x_176) ;  /* 0xfffffffc00f08947 */ /* 0x004fea000383ffff */
[----:B------:R-:W-:Y:S05]  /*9070*/  BRA `(.L_x_177) ;  /* 0xffffffa4004c7947 */ /* 0x000fea000383ffff */
.L_x_58:
[----:B------:R-:W-:-:S07]  /*9080*/  MOV R0, UR5 ;  /* 0x0000000500007c02 */ /* 0x000fce0008000f00 */
.L_x_178:
[----:B-1----:R1:W2:Y:S02]  /*9090*/  SYNCS.PHASECHK.TRANS64.TRYWAIT P0, [R0+URZ], R3 ;  /* 0x00000003000075a7 */ /* 0x0022a400080011ff */
[----:B--2---:R-:W-:Y:S05]  /*90a0*/  @!P0 NANOSLEEP.SYNCS 0x989680 ;  /* 0x009896800000895d */ /* 0x004fea0003900000 */
[----:B------:R-:W2:Y:S02]  /*90b0*/  @!P0 SYNCS.PHASECHK.TRANS64 P0, [R0+URZ], R3 ;  /* 0x00000003000085a7 */ /* 0x000ea400080010ff */
[----:B--2---:R-:W-:Y:S05]  /*90c0*/  @!P0 BRA `(.L_x_178) ;  /* 0xfffffffc00f08947 */ /* 0x004fea000383ffff */
[----:B------:R-:W-:Y:S05]  /*90d0*/  BRA `(.L_x_179) ;  /* 0xffffffa400587947 */ /* 0x000fea000383ffff */
.L_x_61:
[----:B-1----:R1:W2:Y:S02]  /*90e0*/  SYNCS.PHASECHK.TRANS64.TRYWAIT P0, [R2+URZ+0x1a0], R5 ;  /* 0x0001a005020075a7 */ /* 0x0022a400080011ff */
[----:B--2---:R-:W-:Y:S05]  /*90f0*/  @!P0 NANOSLEEP.SYNCS 0x989680 ;  /* 0x009896800000895d */ /* 0x004fea0003900000 */
[----:B------:R-:W2:Y:S02]  /*9100*/  @!P0 SYNCS.PHASECHK.TRANS64 P0, [R2+URZ+0x1a0], R5 ;  /* 0x0001a005020085a7 */ /* 0x000ea400080010ff */
[----:B--2---:R-:W-:Y:S05]  /*9110*/  @!P0 BRA `(.L_x_61) ;  /* 0xfffffffc00f08947 */ /* 0x004fea000383ffff */
[----:B------:R-:W-:Y:S05]  /*9120*/  BRA `(.L_x_180) ;  /* 0xffffffa400bc7947 */ /* 0x000fea000383ffff */
.L_x_62:
[----:B------:R-:W-:-:S07]  /*9130*/  MOV R2, UR4 ;  /* 0x0000000400027c02 */ /* 0x000fce0008000f00 */
.L_x_181:
[----:B-1----:R1:W2:Y:S02]  /*9140*/  SYNCS.PHASECHK.TRANS64.TRYWAIT P0, [R2+URZ+0x150], R5 ;  /* 0x00015005020075a7 */ /* 0x0022a400080011ff */
[----:B--2---:R-:W-:Y:S05]  /*9150*/  @!P0 NANOSLEEP.SYNCS 0x989680 ;  /* 0x009896800000895d */ /* 0x004fea0003900000 */
[----:B------:R-:W2:Y:S02]  /*9160*/  @!P0 SYNCS.PHASECHK.TRANS64 P0, [R2+URZ+0x150], R5 ;  /* 0x00015005020085a7 */ /* 0x000ea400080010ff */
[----:B--2---:R-:W-:Y:S05]  /*9170*/  @!P0 BRA `(.L_x_181) ;  /* 0xfffffffc00f08947 */ /* 0x004fea000383ffff */
[----:B------:R-:W-:Y:S05]  /*9180*/  BRA `(.L_x_182) ;  /* 0xffffffa400cc7947 */ /* 0x000fea000383ffff */
.L_x_63:
[----:B-1----:R1:W2:Y:S02]  /*9190*/  SYNCS.PHASECHK.TRANS64.TRYWAIT P1, [R2+URZ+0x140], R5 ;  /* 0x00014005020075a7 */ /* 0x0022a400080211ff */
[----:B--2---:R-:W-:Y:S05]  /*91a0*/  @!P1 NANOSLEEP.SYNCS 0x989680 ;  /* 0x009896800000995d */ /* 0x004fea0003900000 */
[----:B------:R-:W2:Y:S02]  /*91b0*/  @!P1 SYNCS.PHASECHK.TRANS64 P1, [R2+URZ+0x140], R5 ;  /* 0x00014005020095a7 */ /* 0x000ea400080210ff */
[----:B--2---:R-:W-:Y:S05]  /*91c0*/  @!P1 BRA `(.L_x_63) ;  /* 0xfffffffc00f09947 */ /* 0x004fea000383ffff */
[----:B------:R-:W-:Y:S05]  /*91d0*/  BRA `(.L_x_183) ;  /* 0xffffffa400fc7947 */ /* 0x000fea000383ffff */
.L_x_66:
[----:B------:R-:W-:-:S07]  /*91e0*/  MOV R0, UR4 ;  /* 0x0000000400007c02 */ /* 0x000fce0008000f00 */
.L_x_184:
[----:B-1----:R1:W2:Y:S02]  /*91f0*/  SYNCS.PHASECHK.TRANS64.TRYWAIT P0, [R0+URZ+0x150], R3 ;  /* 0x00015003000075a7 */ /* 0x0022a400080011ff */
[----:B--2---:R-:W-:Y:S05]  /*9200*/  @!P0 NANOSLEEP.SYNCS 0x989680 ;  /* 0x009896800000895d */ /* 0x004fea0003900000 */
[----:B------:R-:W2:Y:S02]  /*9210*/  @!P0 SYNCS.PHASECHK.TRANS64 P0, [R0+URZ+0x150], R3 ;  /* 0x00015003000085a7 */ /* 0x000ea400080010ff */
[----:B--2---:R-:W-:Y:S05]  /*9220*/  @!P0 BRA `(.L_x_184) ;  /* 0xfffffffc00f08947 */ /* 0x004fea000383ffff */
[----:B------:R-:W-:Y:S05]  /*9230*/  BRA `(.L_x_65) ;  /* 0xffffffa800507947 */ /* 0x000fea000383ffff */
.L_x_75:
[----:B-1----:R-:W-:-:S04]  /*9240*/  MOV R0, UR5 ;  /* 0x0000000500007c02 */ /* 0x002fc80008000f00 */
[----:B------:R1:W2:Y:S03]  /*9250*/  SYNCS.PHASECHK.TRANS64.TRYWAIT P0, [R0+URZ+0x8], R7 ;  /* 0x00000807000075a7 */ /* 0x0002a600080011ff */
[----:B--2---:R-:W-:Y:S05]  /*9260*/  @!P0 NANOSLEEP.SYNCS 0x989680 ;  /* 0x009896800000895d */ /* 0x004fea0003900000 */
[----:B------:R-:W2:Y:S02]  /*9270*/  @!P0 SYNCS.PHASECHK.TRANS64 P0, [R0+URZ+0x8], R7 ;  /* 0x00000807000085a7 */ /* 0x000ea400080010ff */
[----:B--2---:R-:W-:Y:S05]  /*9280*/  @!P0 BRA `(.L_x_75) ;  /* 0xfffffffc00ec8947 */ /* 0x004fea000383ffff */
[----:B------:R-:W-:Y:S05]  /*9290*/  BRA `(.L_x_74) ;  /* 0xffffffac00087947 */ /* 0x000fea000383ffff */
.L_x_77:
[----:B------:R-:W-:Y:S01]  /*92a0*/  BSSY B0, `(.L_x_185) ;  /* 0x0000006000007945 */ /* 0x000fe20003800000 */
[----:B------:R-:W-:-:S07]  /*92b0*/  MOV R15, 0xffffffff ;  /* 0xffffffff000f7802 */ /* 0x000fce0000000f00 */
[----:B-1---5:R-:W-:Y:S05]  /*92c0*/  WARPSYNC.COLLECTIVE R15, `(.L_x_186) ;  /* 0x000000000f0c7348 */ /* 0x022fea0003c00000 */
[----:B------:R-:W-:Y:S02]  /*92d0*/  ELECT P6, UR79, PT ;  /* 0x00000000004f782f */ /* 0x000fe400038c0000 */
[----:B------:R-:W-:Y:S01]  /*92e0*/  MOV R14, UR79 ;  /* 0x0000004f000e7c02 */ /* 0x000fe20008000f00 */
[----:B-1---5:R-:W-:Y:S10]  /*92f0*/  ENDCOLLECTIVE ;  /* 0x000000000000791b */ /* 0x022ff40003800000 */
.L_x_186:
[----:B------:R-:W-:Y:S05]  /*9300*/  BSYNC B0 ;  /* 0x0000000000007941 */ /* 0x000fea0003800000 */
.L_x_185:
[----:B------:R-:W-:Y:S01]  /*9310*/  PLOP3.LUT P0, PT, P6, PT, PT, 0x80, 0x8 ;  /* 0x000000000008781c */ /* 0x000fe2000370f070 */
[----:B------:R-:W-:-:S12]  /*9320*/  BRA `(.L_x_187) ;  /* 0xffffffac00347947 */ /* 0x000fd8000383ffff */
.L_x_79:
[----:B-1----:R-:W-:-:S04]  /*9330*/  MOV R0, UR5 ;  /* 0x0000000500007c02 */ /* 0x002fc80008000f00 */
[----:B------:R1:W2:Y:S03]  /*9340*/  SYNCS.PHASECHK.TRANS64.TRYWAIT P0, [R0+URZ+0x8], R5 ;  /* 0x00000805000075a7 */ /* 0x0002a600080011ff */
[----:B--2---:R-:W-:Y:S05]  /*9350*/  @!P0 NANOSLEEP.SYNCS 0x989680 ;  /* 0x009896800000895d */ /* 0x004fea0003900000 */
[----:B------:R-:W2:Y:S02]  /*9360*/  @!P0 SYNCS.PHASECHK.TRANS64 P0, [R0+URZ+0x8], R5 ;  /* 0x00000805000085a7 */ /* 0x000ea400080010ff */
[----:B--2---:R-:W-:Y:S05]  /*9370*/  @!P0 BRA `(.L_x_79) ;  /* 0xfffffffc00ec8947 */ /* 0x004fea000383ffff */
[----:B------:R-:W-:Y:S05]  /*9380*/  BRA `(.L_x_78) ;  /* 0xffffffac00387947 */ /* 0x000fea000383ffff */
.L_x_80:
[----:B-1----:R1:W2:Y:S02]  /*9390*/  SYNCS.PHASECHK.TRANS64.TRYWAIT P0, [R0+URZ+0x140], R5 ;  /* 0x00014005000075a7 */ /* 0x0022a400080011ff */
[----:B--2---:R-:W-:Y:S05]  /*93a0*/  @!P0 NANOSLEEP.SYNCS 0x989680 ;  /* 0x009896800000895d */ /* 0x004fea0003900000 */
[----:B------:R-:W2:Y:S02]  /*93b0*/  @!P0 SYNCS.PHASECHK.TRANS64 P0, [R0+URZ+0x140], R5 ;  /* 0x00014005000085a7 */ /* 0x000ea400080010ff */
[----:B--2---:R-:W-:Y:S05]  /*93c0*/  @!P0 BRA `(.L_x_80) ;  /* 0xfffffffc00f08947 */ /* 0x004fea000383ffff */
[----:B------:R-:W-:Y:S05]  /*93d0*/  BRA `(.L_x_188) ;  /* 0xffffffb000247947 */ /* 0x000fea000383ffff */
.L_x_82:
[----:B------:R-:W-:-:S07]  /*93e0*/  MOV R0, UR31 ;  /* 0x0000001f00007c02 */ /* 0x000fce0008000f00 */
.L_x_189:
[----:B-1----:R1:W2:Y:S02]  /*93f0*/  SYNCS.PHASECHK.TRANS64.TRYWAIT P0, [R0+URZ+0x180], R5 ;  /* 0x00018005000075a7 */ /* 0x0022a400080011ff */
[----:B--2---:R-:W-:Y:S05]  /*9400*/  @!P0 NANOSLEEP.SYNCS 0x989680 ;  /* 0x009896800000895d */ /* 0x004fea0003900000 */
[----:B------:R-:W2:Y:S02]  /*9410*/  @!P0 SYNCS.PHASECHK.TRANS64 P0, [R0+URZ+0x180], R5 ;  /* 0x00018005000085a7 */ /* 0x000ea400080010ff */
[----:B--2---:R-:W-:Y:S05]  /*9420*/  @!P0 BRA `(.L_x_189) ;  /* 0xfffffffc00f08947 */ /* 0x004fea000383ffff */
[----:B------:R-:W-:Y:S05]  /*9430*/  BRA `(.L_x_190) ;  /* 0xffffffb000707947 */ /* 0x000fea000383ffff */
.L_x_85:
[----:B------:R-:W-:Y:S07]  /*9440*/  MOV R0, UR5 ;  /* 0x0000000500007c02 */ /* 0x000fee0008000f00 */
.L_x_191:
[----:B-1----:R1:W2:Y:S02]  /*9450*/  SYNCS.PHASECHK.TRANS64.TRYWAIT P0, [R0+URZ], R5 ;  /* 0x00000005000075a7 */ /* 0x0022a400080011ff */
[----:B--2---:R-:W-:Y:S05]  /*9460*/  @!P0 NANOSLEEP.SYNCS 0x989680 ;  /* 0x009896800000895d */ /* 0x004fea0003900000 */
[----:B------:R-:W2:Y:S02]  /*9470*/  @!P0 SYNCS.PHASECHK.TRANS64 P0, [R0+URZ], R5 ;  /* 0x00000005000085a7 */ /* 0x000ea400080010ff */
[----:B--2---:R-:W-:Y:S05]  /*9480*/  @!P0 BRA `(.L_x_191) ;  /* 0xfffffffc00f08947 */ /* 0x004fea000383ffff */
[----:B------:R-:W-:Y:S05]  /*9490*/  BRA `(.L_x_84) ;  /* 0xffffffb000847947 */ /* 0x000fea000383ffff */
.L_x_89:
[----:B-1----:R-:W-:-:S07]  /*94a0*/  MOV R0, UR4 ;  /* 0x0000000400007c02 */ /* 0x002fce0008000f00 */
.L_x_192:
[----:B-1----:R1:W2:Y:S02]  /*94b0*/  SYNCS.PHASECHK.TRANS64.TRYWAIT P0, [R0+URZ], R3 ;  /* 0x00000003000075a7 */ /* 0x0022a400080011ff */
[----:B--2---:R-:W-:Y:S05]  /*94c0*/  @!P0 NANOSLEEP.SYNCS 0x989680 ;  /* 0x009896800000895d */ /* 0x004fea0003900000 */
[----:B------:R-:W2:Y:S02]  /*94d0*/  @!P0 SYNCS.PHASECHK.TRANS64 P0, [R0+URZ], R3 ;  /* 0x00000003000085a7 */ /* 0x000ea400080010ff */
[----:B--2---:R-:W-:Y:S05]  /*94e0*/  @!P0 BRA `(.L_x_192) ;  /* 0xfffffffc00f08947 */ /* 0x004fea000383ffff */
[----:B------:R-:W-:Y:S05]  /*94f0*/  BRA `(.L_x_193) ;  /* 0xffffffb400787947 */ /* 0x000fea000383ffff */
.L_x_90:
[----:B------:R-:W-:-:S07]  /*9500*/  MOV R0, UR5 ;  /* 0x0000000500007c02 */ /* 0x000fce0008000f00 */
.L_x_194:
[----:B-1----:R1:W2:Y:S02]  /*9510*/  SYNCS.PHASECHK.TRANS64.TRYWAIT P0, [R0+URZ], R3 ;  /* 0x00000003000075a7 */ /* 0x0022a400080011ff */
[----:B--2---:R-:W-:Y:S05]  /*9520*/  @!P0 NANOSLEEP.SYNCS 0x989680 ;  /* 0x009896800000895d */ /* 0x004fea0003900000 */
[----:B------:R-:W2:Y:S02]  /*9530*/  @!P0 SYNCS.PHASECHK.TRANS64 P0, [R0+URZ], R3 ;  /* 0x00000003000085a7 */ /* 0x000ea400080010ff */
[----:B--2---:R-:W-:Y:S05]  /*9540*/  @!P0 BRA `(.L_x_194) ;  /* 0xfffffffc00f08947 */ /* 0x004fea000383ffff */
[----:B------:R-:W-:Y:S05]  /*9550*/  BRA `(.L_x_195) ;  /* 0xffffffb400847947 */ /* 0x000fea000383ffff */
.L_x_91:
[----:B------:R-:W-:-:S07]  /*9560*/  MOV R0, UR5 ;  /* 0x0000000500007c02 */ /* 0x000fce0008000f00 */
.L_x_196:
[----:B-1----:R1:W2:Y:S02]  /*9570*/  SYNCS.PHASECHK.TRANS64.TRYWAIT P0, [R0+URZ], R3 ;  /* 0x00000003000075a7 */ /* 0x0022a400080011ff */
[----:B--2---:R-:W-:Y:S05]  /*9580*/  @!P0 NANOSLEEP.SYNCS 0x989680 ;  /* 0x009896800000895d */ /* 0x004fea0003900000 */
[----:B------:R-:W2:Y:S02]  /*9590*/  @!P0 SYNCS.PHASECHK.TRANS64 P0, [R0+URZ], R3 ;  /* 0x00000003000085a7 */ /* 0x000ea400080010ff */
[----:B--2---:R-:W-:Y:S05]  /*95a0*/  @!P0 BRA `(.L_x_196) ;  /* 0xfffffffc00f08947 */ /* 0x004fea000383ffff */
[----:B------:R-:W-:Y:S05]  /*95b0*/  BRA `(.L_x_197) ;  /* 0xffffffb400907947 */ /* 0x000fea000383ffff */
.L_x_94:
[----:B------:R-:W-:-:S07]  /*95c0*/  MOV R0, UR26 ;  /* 0x0000001a00007c02 */ /* 0x000fce0008000f00 */
.L_x_198:
[----:B-1----:R1:W2:Y:S02]  /*95d0*/  SYNCS.PHASECHK.TRANS64.TRYWAIT P1, [R0+URZ+0x1c0], R3 ;  /* 0x0001c003000075a7 */ /* 0x0022a400080211ff */
[----:B--2---:R-:W-:Y:S05]  /*95e0*/  @!P1 NANOSLEEP.SYNCS 0x989680 ;  /* 0x009896800000995d */ /* 0x004fea0003900000 */
[----:B------:R-:W2:Y:S02]  /*95f0*/  @!P1 SYNCS.PHASECHK.TRANS64 P1, [R0+URZ+0x1c0], R3 ;  /* 0x0001c003000095a7 */ /* 0x000ea400080210ff */
[----:B--2---:R-:W-:Y:S05]  /*9600*/  @!P1 BRA `(.L_x_198) ;  /* 0xfffffffc00f09947 */ /* 0x004fea000383ffff */
[----:B------:R-:W-:Y:S05]  /*9610*/  BRA `(.L_x_199) ;  /* 0xffffffb400dc7947 */ /* 0x000fea000383ffff */
.L_x_99:
[----:B--2---:R2:W4:Y:S02]  /*9620*/  SYNCS.PHASECHK.TRANS64.TRYWAIT P0, [R12+URZ+0x140], R9 ;  /* 0x000140090c0075a7 */ /* 0x00452400080011ff */
[----:B----4-:R-:W-:Y:S05]  /*9630*/  @!P0 NANOSLEEP.SYNCS 0x989680 ;  /* 0x009896800000895d */ /* 0x010fea0003900000 */
[----:B------:R-:W4:Y:S02]  /*9640*/  @!P0 SYNCS.PHASECHK.TRANS64 P0, [R12+URZ+0x140], R9 ;  /* 0x000140090c0085a7 */ /* 0x000f2400080010ff */
[----:B----4-:R-:W-:Y:S05]  /*9650*/  @!P0 BRA `(.L_x_99) ;  /* 0xfffffffc00f08947 */ /* 0x010fea000383ffff */
[----:B------:R-:W-:Y:S05]  /*9660*/  BRA `(.L_x_200) ;  /* 0xffffffb800f87947 */ /* 0x000fea000383ffff */
.L_x_102:
[----:B------:R-:W-:Y:S07]  /*9670*/  MOV R0, UR29 ;  /* 0x0000001d00007c02 */ /* 0x000fee0008000f00 */
.L_x_201:
[----:B--2---:R2:W3:Y:S02]  /*9680*/  SYNCS.PHASECHK.TRANS64.TRYWAIT P2, [R0+URZ+0x138], R9 ;  /* 0x00013809000075a7 */ /* 0x0044e400080411ff */
[----:B---3--:R-:W-:Y:S05]  /*9690*/  @!P2 NANOSLEEP.SYNCS 0x989680 ;  /* 0x009896800000a95d */ /* 0x008fea0003900000 */
[----:B------:R-:W3:Y:S02]  /*96a0*/  @!P2 SYNCS.PHASECHK.TRANS64 P2, [R0+URZ+0x138], R9 ;  /* 0x000138090000a5a7 */ /* 0x000ee400080410ff */
[----:B---3--:R-:W-:Y:S05]  /*96b0*/  @!P2 BRA `(.L_x_201) ;  /* 0xfffffffc00f0a947 */ /* 0x008fea000383ffff */
[----:B------:R-:W-:Y:S05]  /*96c0*/  BRA `(.L_x_101) ;  /* 0xffffffc0005c7947 */ /* 0x000fea000383ffff */
.L_x_105:
[----:B------:R-:W-:Y:S07]  /*96d0*/  MOV R0, UR4 ;  /* 0x0000000400007c02 */ /* 0x000fee0008000f00 */
.L_x_202:
[----:B--2---:R2:W3:Y:S02]  /*96e0*/  SYNCS.PHASECHK.TRANS64.TRYWAIT P0, [R0+URZ+0x118], R9 ;  /* 0x00011809000075a7 */ /* 0x0044e400080011ff */
[----:B---3--:R-:W-:Y:S05]  /*96f0*/  @!P0 NANOSLEEP.SYNCS 0x989680 ;  /* 0x009896800000895d */ /* 0x008fea0003900000 */
[----:B------:R-:W3:Y:S02]  /*9700*/  @!P0 SYNCS.PHASECHK.TRANS64 P0, [R0+URZ+0x118], R9 ;  /* 0x00011809000085a7 */ /* 0x000ee400080010ff */
[----:B---3--:R-:W-:Y:S05]  /*9710*/  @!P0 BRA `(.L_x_202) ;  /* 0xfffffffc00f08947 */ /* 0x008fea000383ffff */
[----:B------:R-:W-:Y:S05]  /*9720*/  BRA `(.L_x_203) ;  /* 0xffffffc000bc7947 */ /* 0x000fea000383ffff */
.L_x_106:
[----:B------:R-:W-:Y:S07]  /*9730*/  MOV R9, UR5 ;  /* 0x0000000500097c02 */ /* 0x000fee0008000f00 */
.L_x_204:
[----:B--2---:R2:W3:Y:S02]  /*9740*/  SYNCS.PHASECHK.TRANS64.TRYWAIT P0, [R9+URZ+0x118], R6 ;  /* 0x00011806090075a7 */ /* 0x0044e400080011ff */
[----:B---3--:R-:W-:Y:S05]  /*9750*/  @!P0 NANOSLEEP.SYNCS 0x989680 ;  /* 0x009896800000895d */ /* 0x008fea0003900000 */
[----:B------:R-:W3:Y:S02]  /*9760*/  @!P0 SYNCS.PHASECHK.TRANS64 P0, [R9+URZ+0x118], R6 ;  /* 0x00011806090085a7 */ /* 0x000ee400080010ff */
[----:B---3--:R-:W-:Y:S05]  /*9770*/  @!P0 BRA `(.L_x_204) ;  /* 0xfffffffc00f08947 */ /* 0x008fea000383ffff */
[----:B------:R-:W-:Y:S05]  /*9780*/  BRA `(.L_x_205) ;  /* 0xffffffc400387947 */ /* 0x000fea000383ffff */
.L_x_108:
[----:B------:R-:W-:-:S07]  /*9790*/  MOV R0, UR4 ;  /* 0x0000000400007c02 */ /* 0x000fce0008000f00 */
.L_x_206:
[----:B--2---:R2:W3:Y:S02]  /*97a0*/  SYNCS.PHASECHK.TRANS64.TRYWAIT P0, [R0+URZ], R3 ;  /* 0x00000003000075a7 */ /* 0x0044e400080011ff */
[----:B---3--:R-:W-:Y:S05]  /*97b0*/  @!P0 NANOSLEEP.SYNCS 0x989680 ;  /* 0x009896800000895d */ /* 0x008fea0003900000 */
[----:B------:R-:W3:Y:S02]  /*97c0*/  @!P0 SYNCS.PHASECHK.TRANS64 P0, [R0+URZ], R3 ;  /* 0x00000003000085a7 */ /* 0x000ee400080010ff */
[----:B---3--:R-:W-:Y:S05]  /*97d0*/  @!P0 BRA `(.L_x_206) ;  /* 0xfffffffc00f08947 */ /* 0x008fea000383ffff */
[----:B------:R-:W-:Y:S05]  /*97e0*/  BRA `(.L_x_207) ;  /* 0xffffffc400e87947 */ /* 0x000fea000383ffff */
.L_x_109:
[----:B------:R-:W-:-:S07]  /*97f0*/  MOV R0, UR5 ;  /* 0x0000000500007c02 */ /* 0x000fce0008000f00 */
.L_x_208:
[----:B--2---:R2:W3:Y:S02]  /*9800*/  SYNCS.PHASECHK.TRANS64.TRYWAIT P0, [R0+URZ], R3 ;  /* 0x00000003000075a7 */ /* 0x0044e400080011ff */
[----:B---3--:R-:W-:Y:S05]  /*9810*/  @!P0 NANOSLEEP.SYNCS 0x989680 ;  /* 0x009896800000895d */ /* 0x008fea0003900000 */
[----:B------:R-:W3:Y:S02]  /*9820*/  @!P0 SYNCS.PHASECHK.TRANS64 P0, [R0+URZ], R3 ;  /* 0x00000003000085a7 */ /* 0x000ee400080010ff */
[----:B---3--:R-:W-:Y:S05]  /*9830*/  @!P0 BRA `(.L_x_208) ;  /* 0xfffffffc00f08947 */ /* 0x008fea000383ffff */
[----:B------:R-:W-:Y:S05]  /*9840*/  BRA `(.L_x_209) ;  /* 0xffffffc400f47947 */ /* 0x000fea000383ffff */
.L_x_111:
[----:B--2---:R2:W3:Y:S02]  /*9850*/  SYNCS.PHASECHK.TRANS64.TRYWAIT P0, [R3+URZ+0x140], R0 ;  /* 0x00014000030075a7 */ /* 0x0044e400080011ff */
[----:B---3--:R-:W-:Y:S05]  /*9860*/  @!P0 NANOSLEEP.SYNCS 0x989680 ;  /* 0x009896800000895d */ /* 0x008fea0003900000 */
[----:B------:R-:W3:Y:S02]  /*9870*/  @!P0 SYNCS.PHASECHK.TRANS64 P0, [R3+URZ+0x140], R0 ;  /* 0x00014000030085a7 */ /* 0x000ee400080010ff */
[----:B---3--:R-:W-:Y:S05]  /*9880*/  @!P0 BRA `(.L_x_111) ;  /* 0xfffffffc00f08947 */ /* 0x008fea000383ffff */
[----:B------:R-:W-:Y:S05]  /*9890*/  BRA `(.L_x_210) ;  /* 0xffffffc800f07947 */ /* 0x000fea000383ffff */
.L_x_121:
[----:B-1----:R1:W2:Y:S02]  /*98a0*/  SYNCS.PHASECHK.TRANS64.TRYWAIT P0, [R0+URZ+0x100], R3 ;  /* 0x00010003000075a7 */ /* 0x0022a400080011ff */
[----:B--2---:R-:W-:Y:S05]  /*98b0*/  @!P0 NANOSLEEP.SYNCS 0x989680 ;  /* 0x009896800000895d */ /* 0x004fea0003900000 */
[----:B------:R-:W2:Y:S02]  /*98c0*/  @!P0 SYNCS.PHASECHK.TRANS64 P0, [R0+URZ+0x100], R3 ;  /* 0x00010003000085a7 */ /* 0x000ea400080010ff */
[----:B--2---:R-:W-:Y:S05]  /*98d0*/  @!P0 BRA `(.L_x_121) ;  /* 0xfffffffc00f08947 */ /* 0x004fea000383ffff */
[----:B------:R-:W-:Y:S05]  /*98e0*/  BRA `(.L_x_120) ;  /* 0xffffffd8006c7947 */ /* 0x000fea000383ffff */
.L_x_123:
[----:B-1----:R1:W3:Y:S02]  /*98f0*/  SYNCS.PHASECHK.TRANS64.TRYWAIT P1, [R73+URZ+0x160], R2 ;  /* 0x00016002490075a7 */ /* 0x0022e400080211ff */
[----:B---3--:R-:W-:Y:S05]  /*9900*/  @!P1 NANOSLEEP.SYNCS 0x989680 ;  /* 0x009896800000995d */ /* 0x008fea0003900000 */
[----:B------:R-:W3:Y:S02]  /*9910*/  @!P1 SYNCS.PHASECHK.TRANS64 P1, [R73+URZ+0x160], R2 ;  /* 0x00016002490095a7 */ /* 0x000ee400080210ff */
[----:B---3--:R-:W-:Y:S05]  /*9920*/  @!P1 BRA `(.L_x_123) ;  /* 0xfffffffc00f09947 */ /* 0x008fea000383ffff */
[----:B------:R-:W-:Y:S05]  /*9930*/  BRA `(.L_x_122) ;  /* 0xffffffd800a47947 */ /* 0x000fea000383ffff */
.L_x_134:
[----:B-1----:R1:W3:Y:S02]  /*9940*/  SYNCS.PHASECHK.TRANS64.TRYWAIT P0, [R3+URZ+0x100], R80 ;  /* 0x00010050030075a7 */ /* 0x0022e400080011ff */
[----:B---3--:R-:W-:Y:S05]  /*9950*/  @!P0 NANOSLEEP.SYNCS 0x989680 ;  /* 0x009896800000895d */ /* 0x008fea0003900000 */
[----:B------:R-:W3:Y:S02]  /*9960*/  @!P0 SYNCS.PHASECHK.TRANS64 P0, [R3+URZ+0x100], R80 ;  /* 0x00010050030085a7 */ /* 0x000ee400080010ff */
[----:B---3--:R-:W-:Y:S05]  /*9970*/  @!P0 BRA `(.L_x_134) ;  /* 0xfffffffc00f08947 */ /* 0x008fea000383ffff */
[----:B------:R-:W-:Y:S05]  /*9980*/  BRA `(.L_x_133) ;  /* 0xffffffe000e87947 */ /* 0x000fea000383ffff */
        .weak           $__internal_0_$__cuda_sm10x_tcgen05_guardrail_trap_col_being_dealloced_not_returned_by_alloc
        .type           $__internal_0_$__cuda_sm10x_tcgen05_guardrail_trap_col_being_dealloced_not_returned_by_alloc,@function
        .size           $__internal_0_$__cuda_sm10x_tcgen05_guardrail_trap_col_being_dealloced_not_returned_by_alloc,($__internal_1_$__cuda_sm10x_tcgen05_guardrail_trap_phase_invalid_during_alloc - $__internal_0_$__cuda_sm10x_tcgen05_guardrail_trap_col_being_dealloced_not_returned_by_alloc)
$__internal_0_$__cuda_sm10x_tcgen05_guardrail_trap_col_being_dealloced_not_returned_by_alloc:
[----:B------:R-:W-:Y:S05]  /*9990*/  BPT.TRAP 0x1 ;  /* 0x000000040000795c */ /* 0x000fea0000300000 */
[----:B------:R-:W-:-:S04]  /*99a0*/  HFMA2 R3, -RZ, RZ, 0, 0 ;  /* 0x00000000ff037431 */ /* 0x000fc800000001ff */
[----:B------:R-:W-:Y:S05]  /*99b0*/  RET.REL.NODEC R2 `(_ZN7cutlass13device_kernelINS_4gemm6kernel13GemmUniversalIN4cute5tupleIJiiiiEEENS1_10collective13CollectiveMmaINS1_35MainloopSm100TmaUmmaWarpSpecializedILi16ELi2ELi4ENS5_IJNS4_1CILi4EEESB_NSA_ILi1EEEEEEEENS5_IJNSA_ILi128EEENSA_ILi64EEENSA_ILi32EEEEEENS_10tfloat32_tENS5_IJlSC_lEEESJ_SK_NS4_8TiledMMAINS4_8MMA_AtomIJNS4_23SM100_MMA_TF32_2x1SM_SSISJ_SJ_fLi128ELi64ELNS4_4UMMA5MajorE0ELSP_0ELNSO_7ScaleInE0ELSQ_0EEEEEENS4_6LayoutINS5_IJSC_SC_SC_EEENS5_IJNSA_ILi0EEESV_SV_EEEEENS5_IJNS4_10UnderscoreESY_SY_EEEEENS4_28SM100_TMA_2SM_LOAD_MULTICASTENS4_14ComposedLayoutINS4_7SwizzleILi3ELi4ELi3EEENS4_18smem_ptr_flag_bitsILi32EEENST_INS5_IJNSA_ILi8EEESH_EEENS5_IJSH_SC_EEEEEEEvNS4_8identityES11_S1B_vS1C_EENS_8epilogue10collective18CollectiveEpilogueINS1E_23Sm100TmaWarpSpecializedILi3ELi2ELi16ELb1ELb0EEEJNS5_IJSG_SG_SH_EEENS5_IJNST_ISG_SC_EENST_INS5_IJNSA_ILi16EEENSA_ILi2EEEEEENS5_IJSC_SH_EEEEEEEESJ_SK_SJ_SK_NS1E_6fusion15FusionCallbacksIS1I_NS1R_17LinearCombinationISJ_fSJ_fLNS_15FloatRoundStyleE2EEES1J_S1Q_JEEENS4_5SM1004TMEM4LOAD26SM100_TMEM_LOAD_32dp32b16xENS4_13SM90_TMA_LOADENS12_INS13_ILi2ELi4ELi3EEES16_NST_INS5_IJS17_S1L_EEENS5_IJS1L_SC_EEEEEEENS4_39AutoVectorizingCopyWithAssumedAlignmentILi128EEENS4_14SM90_TMA_STOREES26_S28_S28_EEEvvEEEEvNT_6ParamsE) ;  /* 0xffffff6402907950 */ /* 0x000fea0003c3ffff */
        .weak           $__internal_1_$__cuda_sm10x_tcgen05_guardrail_trap_phase_invalid_during_alloc
        .type           $__internal_1_$__cuda_sm10x_tcgen05_guardrail_trap_phase_invalid_during_alloc,@function
        .size           $__internal_1_$__cuda_sm10x_tcgen05_guardrail_trap_phase_invalid_during_alloc,($__internal_2_$__cuda_sm10x_tcgen05_guardrail_trap_unallocated_columns_being_dealloced - $__internal_1_$__cuda_sm10x_tcgen05_guardrail_trap_phase_invalid_during_alloc)
$__internal_1_$__cuda_sm10x_tcgen05_guardrail_trap_phase_invalid_during_alloc:
[----:B------:R-:W-:Y:S05]  /*99c0*/  BPT.TRAP 0x1 ;  /* 0x000000040000795c */ /* 0x000fea0000300000 */
[----:B------:R-:W-:-:S04]  /*99d0*/  MOV R5, 0x0 ;  /* 0x0000000000057802 */ /* 0x000fc80000000f00 */
[----:B------:R-:W-:Y:S05]  /*99e0*/  RET.REL.NODEC R4 `(_ZN7cutlass13device_kernelINS_4gemm6kernel13GemmUniversalIN4cute5tupleIJiiiiEEENS1_10collective13CollectiveMmaINS1_35MainloopSm100TmaUmmaWarpSpecializedILi16ELi2ELi4ENS5_IJNS4_1CILi4EEESB_NSA_ILi1EEEEEEEENS5_IJNSA_ILi128EEENSA_ILi64EEENSA_ILi32EEEEEENS_10tfloat32_tENS5_IJlSC_lEEESJ_SK_NS4_8TiledMMAINS4_8MMA_AtomIJNS4_23SM100_MMA_TF32_2x1SM_SSISJ_SJ_fLi128ELi64ELNS4_4UMMA5MajorE0ELSP_0ELNSO_7ScaleInE0ELSQ_0EEEEEENS4_6LayoutINS5_IJSC_SC_SC_EEENS5_IJNSA_ILi0EEESV_SV_EEEEENS5_IJNS4_10UnderscoreESY_SY_EEEEENS4_28SM100_TMA_2SM_LOAD_MULTICASTENS4_14ComposedLayoutINS4_7SwizzleILi3ELi4ELi3EEENS4_18smem_ptr_flag_bitsILi32EEENST_INS5_IJNSA_ILi8EEESH_EEENS5_IJSH_SC_EEEEEEEvNS4_8identityES11_S1B_vS1C_EENS_8epilogue10collective18CollectiveEpilogueINS1E_23Sm100TmaWarpSpecializedILi3ELi2ELi16ELb1ELb0EEEJNS5_IJSG_SG_SH_EEENS5_IJNST_ISG_SC_EENST_INS5_IJNSA_ILi16EEENSA_ILi2EEEEEENS5_IJSC_SH_EEEEEEEESJ_SK_SJ_SK_NS1E_6fusion15FusionCallbacksIS1I_NS1R_17LinearCombinationISJ_fSJ_fLNS_15FloatRoundStyleE2EEES1J_S1Q_JEEENS4_5SM1004TMEM4LOAD26SM100_TMEM_LOAD_32dp32b16xENS4_13SM90_TMA_LOADENS12_INS13_ILi2ELi4ELi3EEES16_NST_INS5_IJS17_S1L_EEENS5_IJS1L_SC_EEEEEEENS4_39AutoVectorizingCopyWithAssumedAlignmentILi128EEENS4_14SM90_TMA_STOREES26_S28_S28_EEEvvEEEEvNT_6ParamsE) ;  /* 0xffffff6404847950 */ /* 0x000fea0003c3ffff */
        .weak           $__internal_2_$__cuda_sm10x_tcgen05_guardrail_trap_unallocated_columns_being_dealloced
        .type           $__internal_2_$__cuda_sm10x_tcgen05_guardrail_trap_unallocated_columns_being_dealloced,@function
        .size           $__internal_2_$__cuda_sm10x_tcgen05_guardrail_trap_unallocated_columns_being_dealloced,(.L_x_212 - $__internal_2_$__cuda_sm10x_tcgen05_guardrail_trap_unallocated_columns_being_dealloced)
$__internal_2_$__cuda_sm10x_tcgen05_guardrail_trap_unallocated_columns_being_dealloced:
[----:B------:R-:W-:Y:S05]  /*99f0*/  BPT.TRAP 0x1 ;  /* 0x000000040000795c */ /* 0x000fea0000300000 */
[----:B------:R-:W-:-:S04]  /*9a00*/  HFMA2 R3, -RZ, RZ, 0, 0 ;  /* 0x00000000ff037431 */ /* 0x000fc800000001ff */
[----:B------:R-:W-:Y:S05]  /*9a10*/  RET.REL.NODEC R2 `(_ZN7cutlass13device_kernelINS_4gemm6kernel13GemmUniversalIN4cute5tupleIJiiiiEEENS1_10collective13CollectiveMmaINS1_35MainloopSm100TmaUmmaWarpSpecializedILi16ELi2ELi4ENS5_IJNS4_1CILi4EEESB_NSA_ILi1EEEEEEEENS5_IJNSA_ILi128EEENSA_ILi64EEENSA_ILi32EEEEEENS_10tfloat32_tENS5_IJlSC_lEEESJ_SK_NS4_8TiledMMAINS4_8MMA_AtomIJNS4_23SM100_MMA_TF32_2x1SM_SSISJ_SJ_fLi128ELi64ELNS4_4UMMA5MajorE0ELSP_0ELNSO_7ScaleInE0ELSQ_0EEEEEENS4_6LayoutINS5_IJSC_SC_SC_EEENS5_IJNSA_ILi0EEESV_SV_EEEEENS5_IJNS4_10UnderscoreESY_SY_EEEEENS4_28SM100_TMA_2SM_LOAD_MULTICASTENS4_14ComposedLayoutINS4_7SwizzleILi3ELi4ELi3EEENS4_18smem_ptr_flag_bitsILi32EEENST_INS5_IJNSA_ILi8EEESH_EEENS5_IJSH_SC_EEEEEEEvNS4_8identityES11_S1B_vS1C_EENS_8epilogue10collective18CollectiveEpilogueINS1E_23Sm100TmaWarpSpecializedILi3ELi2ELi16ELb1ELb0EEEJNS5_IJSG_SG_SH_EEENS5_IJNST_ISG_SC_EENST_INS5_IJNSA_ILi16EEENSA_ILi2EEEEEENS5_IJSC_SH_EEEEEEEESJ_SK_SJ_SK_NS1E_6fusion15FusionCallbacksIS1I_NS1R_17LinearCombinationISJ_fSJ_fLNS_15FloatRoundStyleE2EEES1J_S1Q_JEEENS4_5SM1004TMEM4LOAD26SM100_TMEM_LOAD_32dp32b16xENS4_13SM90_TMA_LOADENS12_INS13_ILi2ELi4ELi3EEES16_NST_INS5_IJS17_S1L_EEENS5_IJS1L_SC_EEEEEEENS4_39AutoVectorizingCopyWithAssumedAlignmentILi128EEENS4_14SM90_TMA_STOREES26_S28_S28_EEEvvEEEEvNT_6ParamsE) ;  /* 0xffffff6402787950 */ /* 0x000fea0003c3ffff */
.L_x_211:
[----:B------:R-:W-:-:S00]  /*9a20*/  BRA `(.L_x_211) ;  /* 0xfffffffc00fc7947 */ /* 0x000fc0000383ffff */
[----:B------:R-:W-:-:S00]  /*9a30*/  NOP ;  /* 0x0000000000007918 */ /* 0x000fc00000000000 */
        /* <DEDUP_REMOVED lines=12> */
.L_x_212:


//--------------------- .nv.global.init           --------------------------
	.section	.nv.global.init,"aw",@progbits
.nv.global.init:
	.type		$str$27,@object
	.size		$str$27,($str$28 - $str$27)
$str$27:
        /*0000*/ 	.byte	0x28, 0x61, 0x64, 0x64, 0x72, 0x65, 0x73, 0x73, 0x20, 0x26, 0x20, 0x6d, 0x61, 0x73, 0x6b, 0x29
        /*0010*/ 	.byte	0x20, 0x3d, 0x3d, 0x20, 0x30, 0x00
	.type		$str$28,@object
	.size		$str$28,($str$26 - $str$28)
$str$28:
        /*0016*/ 	.byte	0x2f, 0x74, 0x6d, 0x70, 0x2f, 0x63, 0x75, 0x74, 0x6c, 0x61, 0x73, 0x73, 0x5f, 0x73, 0x77, 0x65
        /*0026*/ 	.byte	0x65, 0x70, 0x5f, 0x73, 0x72, 0x63, 0x2f, 0x69, 0x6e, 0x63, 0x6c, 0x75, 0x64, 0x65, 0x2f, 0x63
        /*0036*/ 	.byte	0x75, 0x74, 0x65, 0x2f, 0x70, 0x6f, 0x69, 0x6e, 0x74, 0x65, 0x72, 0x5f, 0x66, 0x6c, 0x61, 0x67
        /*0046*/ 	.byte	0x67, 0x65, 0x64, 0x2e, 0x68, 0x70, 0x70, 0x00
	.type		$str$26,@object
	.size		$str$26,($str$25 - $str$26)
$str$26:
        /*004e*/ 	.byte	0x2f, 0x74, 0x6d, 0x70, 0x2f, 0x63, 0x75, 0x74, 0x6c, 0x61, 0x73, 0x73, 0x5f, 0x73, 0x77, 0x65
        /*005e*/ 	.byte	0x65, 0x70, 0x5f, 0x73, 0x72, 0x63, 0x2f, 0x69, 0x6e, 0x63, 0x6c, 0x75, 0x64, 0x65, 0x2f, 0x63
        /*006e*/ 	.byte	0x75, 0x74, 0x65, 0x2f, 0x61, 0x74, 0x6f, 0x6d, 0x2f, 0x63, 0x6f, 0x70, 0x79, 0x5f, 0x74, 0x72
        /*007e*/ 	.byte	0x61, 0x69, 0x74, 0x73, 0x5f, 0x73, 0x6d, 0x31, 0x30, 0x30, 0x2e, 0x68, 0x70, 0x70, 0x00
	.type		$str$25,@object
	.size		$str$25,(__unnamed_1 - $str$25)
$str$25:
        /*008d*/ 	.byte	0x28, 0x28, 0x75, 0x69, 0x6e, 0x74, 0x33, 0x32, 0x5f, 0x74, 0x28, 0x74, 0x68, 0x72, 0x65, 0x61
        /*009d*/ 	.byte	0x64, 0x49, 0x64, 0x78, 0x2e, 0x78, 0x29, 0x20, 0x2f, 0x20, 0x33, 0x32, 0x29, 0x20, 0x25, 0x20
        /*00ad*/ 	.byte	0x34, 0x29, 0x20, 0x3d, 0x3d, 0x20, 0x28, 0x28, 0x28, 0x74, 0x6d, 0x65, 0x6d, 0x5f, 0x61, 0x64
        /*00bd*/ 	.byte	0x64, 0x72, 0x20, 0x3e, 0x3e, 0x20, 0x31, 0x36, 0x29, 0x20, 0x2f, 0x20, 0x33, 0x32, 0x29, 0x20
        /*00cd*/ 	.byte	0x25, 0x20, 0x34, 0x29, 0x00
	.type		__unnamed_1,@object
	.size		__unnamed_1,(__unnamed_2 - __unnamed_1)
__unnamed_1:
        /*00d2*/ 	.byte	0x61, 0x75, 0x74, 0x6f, 0x20, 0x63, 0x75, 0x74, 0x65, 0x3a, 0x3a, 0x61, 0x73, 0x5f, 0x70, 0x6f
        /* <DEDUP_REMOVED lines=24> */
        /*0262*/ 	.byte	0x43, 0x3c, 0x32, 0x30, 0x34, 0x38, 0x3e, 0x3e, 0x3e, 0x3e, 0x5d, 0x00
	.type		__unnamed_2,@object
	.size		__unnamed_2,(.L_2 - __unnamed_2)
__unnamed_2:
        /* <DEDUP_REMOVED lines=42> */
        /*050e*/ 	.byte	0x3e, 0x5d, 0x00
.L_2:


//--------------------- .nv.shared._ZN7cutlass13device_kernelINS_4gemm6kernel13GemmUniversalIN4cute5tupleIJiiiiEEENS1_10collective13CollectiveMmaINS1_35MainloopSm100TmaUmmaWarpSpecializedILi16ELi2ELi4ENS5_IJNS4_1CILi4EEESB_NSA_ILi1EEEEEEEENS5_IJNSA_ILi128EEENSA_ILi64EEENSA_ILi32EEEEEENS_10tfloat32_tENS5_IJlSC_lEEESJ_SK_NS4_8TiledMMAINS4_8MMA_AtomIJNS4_23SM100_MMA_TF32_2x1SM_SSISJ_SJ_fLi128ELi64ELNS4_4UMMA5MajorE0ELSP_0ELNSO_7ScaleInE0ELSQ_0EEEEEENS4_6LayoutINS5_IJSC_SC_SC_EEENS5_IJNSA_ILi0EEESV_SV_EEEEENS5_IJNS4_10UnderscoreESY_SY_EEEEENS4_28SM100_TMA_2SM_LOAD_MULTICASTENS4_14ComposedLayoutINS4_7SwizzleILi3ELi4ELi3EEENS4_18smem_ptr_flag_bitsILi32EEENST_INS5_IJNSA_ILi8EEESH_EEENS5_IJSH_SC_EEEEEEEvNS4_8identityES11_S1B_vS1C_EENS_8epilogue10collective18CollectiveEpilogueINS1E_23Sm100TmaWarpSpecializedILi3ELi2ELi16ELb1ELb0EEEJNS5_IJSG_SG_SH_EEENS5_IJNST_ISG_SC_EENST_INS5_IJNSA_ILi16EEENSA_ILi2EEEEEENS5_IJSC_SH_EEEEEEEESJ_SK_SJ_SK_NS1E_6fusion15FusionCallbacksIS1I_NS1R_17LinearCombinationISJ_fSJ_fLNS_15FloatRoundStyleE2EEES1J_S1Q_JEEENS4_5SM1004TMEM4LOAD26SM100_TMEM_LOAD_32dp32b16xENS4_13SM90_TMA_LOADENS12_INS13_ILi2ELi4ELi3EEES16_NST_INS5_IJS17_S1L_EEENS5_IJS1L_SC_EEEEEEENS4_39AutoVectorizingCopyWithAssumedAlignmentILi128EEENS4_14SM90_TMA_STOREES26_S28_S28_EEEvvEEEEvNT_6ParamsE --------------------------
	.section	.nv.shared._ZN7cutlass13device_kernelINS_4gemm6kernel13GemmUniversalIN4cute5tupleIJiiiiEEENS1_10collective13CollectiveMmaINS1_35MainloopSm100TmaUmmaWarpSpecializedILi16ELi2ELi4ENS5_IJNS4_1CILi4EEESB_NSA_ILi1EEEEEEEENS5_IJNSA_ILi128EEENSA_ILi64EEENSA_ILi32EEEEEENS_10tfloat32_tENS5_IJlSC_lEEESJ_SK_NS4_8TiledMMAINS4_8MMA_AtomIJNS4_23SM100_MMA_TF32_2x1SM_SSISJ_SJ_fLi128ELi64ELNS4_4UMMA5MajorE0ELSP_0ELNSO_7ScaleInE0ELSQ_0EEEEEENS4_6LayoutINS5_IJSC_SC_SC_EEENS5_IJNSA_ILi0EEESV_SV_EEEEENS5_IJNS4_10UnderscoreESY_SY_EEEEENS4_28SM100_TMA_2SM_LOAD_MULTICASTENS4_14ComposedLayoutINS4_7SwizzleILi3ELi4ELi3EEENS4_18smem_ptr_flag_bitsILi32EEENST_INS5_IJNSA_ILi8EEESH_EEENS5_IJSH_SC_EEEEEEEvNS4_8identityES11_S1B_vS1C_EENS_8epilogue10collective18CollectiveEpilogueINS1E_23Sm100TmaWarpSpecializedILi3ELi2ELi16ELb1ELb0EEEJNS5_IJSG_SG_SH_EEENS5_IJNST_ISG_SC_EENST_INS5_IJNSA_ILi16EEENSA_ILi2EEEEEENS5_IJSC_SH_EEEEEEEESJ_SK_SJ_SK_NS1E_6fusion15FusionCallbacksIS1I_NS1R_17LinearCombinationISJ_fSJ_fLNS_15FloatRoundStyleE2EEES1J_S1Q_JEEENS4_5SM1004TMEM4LOAD26SM100_TMEM_LOAD_32dp32b16xENS4_13SM90_TMA_LOADENS12_INS13_ILi2ELi4ELi3EEES16_NST_INS5_IJS17_S1L_EEENS5_IJS1L_SC_EEEEEEENS4_39AutoVectorizingCopyWithAssumedAlignmentILi128EEENS4_14SM90_TMA_STOREES26_S28_S28_EEEvvEEEEvNT_6ParamsE,"aw",@nobits
	.sectionflags	@""
	.align	16
	.zero		1024


//--------------------- .nv.shared.reserved.0     --------------------------
	.section	.nv.shared.reserved.0,"aw",@nobits
	.weak		__nv_reservedSMEM_offset_0_alias
	.size		__nv_reservedSMEM_offset_0_alias, 0, 64
	.other		__nv_reservedSMEM_offset_0_alias,@"STO_CUDA_RESERVED_SHARED STV_DEFAULT"
__nv_reservedSMEM_offset_0_alias:
	.zero		0
.nv.shared.reserved.0:
	.zero		64
	.weak		__nv_reservedSMEM_tcgen05_partition
	.type		__nv_reservedSMEM_tcgen05_partition,@object
	.size		__nv_reservedSMEM_tcgen05_partition,(.L_0 - __nv_reservedSMEM_tcgen05_partition)
__nv_reservedSMEM_tcgen05_partition:
	.zero		32
.L_0:


//--------------------- .nv.global                --------------------------
	.section	.nv.global,"aw",@nobits
.nv.global:
	.type		_ZN40_INTERNAL_4fe3c335_4_k_cu_08631921_359624cute1_E,@object
	.size		_ZN40_INTERNAL_4fe3c335_4_k_cu_08631921_359624cute1_E,(_ZN40_INTERNAL_4fe3c335_4_k_cu_08631921_359624cuda3std3__45__cpo6cbeginE - _ZN40_INTERNAL_4fe3c335_4_k_cu_08631921_359624cute1_E)
_ZN40_INTERNAL_4fe3c335_4_k_cu_08631921_359624cute1_E:
	.zero		1
	.type		_ZN40_INTERNAL_4fe3c335_4_k_cu_08631921_359624cuda3std3__45__cpo6cbeginE,@object
	.size		_ZN40_INTERNAL_4fe3c335_4_k_cu_08631921_359624cuda3std3__45__cpo6cbeginE,(_ZN40_INTERNAL_4fe3c335_4_k_cu_08631921_359624cuda3std3__48in_placeE - _ZN40_INTERNAL_4fe3c335_4_k_cu_08631921_359624cuda3std3__45__cpo6cbeginE)
_ZN40_INTERNAL_4fe3c335_4_k_cu_08631921_359624cuda3std3__45__cpo6cbeginE:
	.zero		1
	.type		_ZN40_INTERNAL_4fe3c335_4_k_cu_08631921_359624cuda3std3__48in_placeE,@object
	.size		_ZN40_INTERNAL_4fe3c335_4_k_cu_08631921_359624cuda3std3__48in_placeE,(_ZN40_INTERNAL_4fe3c335_4_k_cu_08631921_359624cuda3std6ranges3__45__cpo9iter_moveE - _ZN40_INTERNAL_4fe3c335_4_k_cu_08631921_359624cuda3std3__48in_placeE)
_ZN40_INTERNAL_4fe3c335_4_k_cu_08631921_359624cuda3std3__48in_placeE:
	.zero		1
	.type		_ZN40_INTERNAL_4fe3c335_4_k_cu_08631921_359624cuda3std6ranges3__45__cpo9iter_moveE,@object
	.size		_ZN40_INTERNAL_4fe3c335_4_k_cu_08631921_359624cuda3std6ranges3__45__cpo9iter_moveE,(_ZN40_INTERNAL_4fe3c335_4_k_cu_08631921_359624cuda3std3__45__cpo5beginE - _ZN40_INTERNAL_4fe3c335_4_k_cu_08631921_359624cuda3std6ranges3__45__cpo9iter_moveE)
_ZN40_INTERNAL_4fe3c335_4_k_cu_08631921_359624cuda3std6ranges3__45__cpo9iter_moveE:
	.zero		1
	.type		_ZN40_INTERNAL_4fe3c335_4_k_cu_08631921_359624cuda3std3__45__cpo5beginE,@object
	.size		_ZN40_INTERNAL_4fe3c335_4_k_cu_08631921_359624cuda3std3__45__cpo5beginE,(_ZN40_INTERNAL_4fe3c335_4_k_cu_08631921_359624cuda3std3__442_GLOBAL__N__4fe3c335_4_k_cu_08631921_359626ignoreE - _ZN40_INTERNAL_4fe3c335_4_k_cu_08631921_359624cuda3std3__45__cpo5beginE)
_ZN40_INTERNAL_4fe3c335_4_k_cu_08631921_359624cuda3std3__45__cpo5beginE:
	.zero		1
	.type		_ZN40_INTERNAL_4fe3c335_4_k_cu_08631921_359624cuda3std3__442_GLOBAL__N__4fe3c335_4_k_cu_08631921_359626ignoreE,@object
	.size		_ZN40_INTERNAL_4fe3c335_4_k_cu_08631921_359624cuda3std3__442_GLOBAL__N__4fe3c335_4_k_cu_08631921_359626ignoreE,(_ZN40_INTERNAL_4fe3c335_4_k_cu_08631921_359624cute7productE - _ZN40_INTERNAL_4fe3c335_4_k_cu_08631921_359624cuda3std3__442_GLOBAL__N__4fe3c335_4_k_cu_08631921_359626ignoreE)
_ZN40_INTERNAL_4fe3c335_4_k_cu_08631921_359624cuda3std3__442_GLOBAL__N__4fe3c335_4_k_cu_08631921_359626ignoreE:
	.zero		1
	.type		_ZN40_INTERNAL_4fe3c335_4_k_cu_08631921_359624cute7productE,@object
	.size		_ZN40_INTERNAL_4fe3c335_4_k_cu_08631921_359624cute7productE,(_ZN40_INTERNAL_4fe3c335_4_k_cu_08631921_359624cuda3std3__45__cpo3endE - _ZN40_INTERNAL_4fe3c335_4_k_cu_08631921_359624cute7productE)
_ZN40_INTERNAL_4fe3c335_4_k_cu_08631921_359624cute7productE:
	.zero		1
	.type		_ZN40_INTERNAL_4fe3c335_4_k_cu_08631921_359624cuda3std3__45__cpo3endE,@object
	.size		_ZN40_INTERNAL_4fe3c335_4_k_cu_08631921_359624cuda3std3__45__cpo3endE,(_ZN40_INTERNAL_4fe3c335_4_k_cu_08631921_359624cuda3std3__419piecewise_constructE - _ZN40_INTERNAL_4fe3c335_4_k_cu_08631921_359624cuda3std3__45__cpo3endE)
_ZN40_INTERNAL_4fe3c335_4_k_cu_08631921_359624cuda3std3__45__cpo3endE:
	.zero		1
	.type		_ZN40_INTERNAL_4fe3c335_4_k_cu_08631921_359624cuda3std3__419piecewise_constructE,@object
	.size		_ZN40_INTERNAL_4fe3c335_4_k_cu_08631921_359624cuda3std3__419piecewise_constructE,(_ZN40_INTERNAL_4fe3c335_4_k_cu_08631921_359624cuda3std3__45__cpo4cendE - _ZN40_INTERNAL_4fe3c335_4_k_cu_08631921_359624cuda3std3__419piecewise_constructE)
_ZN40_INTERNAL_4fe3c335_4_k_cu_08631921_359624cuda3std3__419piecewise_constructE:
	.zero		1
	.type		_ZN40_INTERNAL_4fe3c335_4_k_cu_08631921_359624cuda3std3__45__cpo4cendE,@object
	.size		_ZN40_INTERNAL_4fe3c335_4_k_cu_08631921_359624cuda3std3__45__cpo4cendE,(_ZN40_INTERNAL_4fe3c335_4_k_cu_08631921_359624cuda3std6ranges3__45__cpo4swapE - _ZN40_INTERNAL_4fe3c335_4_k_cu_08631921_359624cuda3std3__45__cpo4cendE)
_ZN40_INTERNAL_4fe3c335_4_k_cu_08631921_359624cuda3std3__45__cpo4cendE:
	.zero		1
	.type		_ZN40_INTERNAL_4fe3c335_4_k_cu_08631921_359624cuda3std6ranges3__45__cpo4swapE,@object
	.size		_ZN40_INTERNAL_4fe3c335_4_k_cu_08631921_359624cuda3std6ranges3__45__cpo4swapE,(.L_10 - _ZN40_INTERNAL_4fe3c335_4_k_cu_08631921_359624cuda3std6ranges3__45__cpo4swapE)
_ZN40_INTERNAL_4fe3c335_4_k_cu_08631921_359624cuda3std6ranges3__45__cpo4swapE:
	.zero		1
.L_10:


//--------------------- .nv.constant0._ZN7cutlass13device_kernelINS_4gemm6kernel13GemmUniversalIN4cute5tupleIJiiiiEEENS1_10collective13CollectiveMmaINS1_35MainloopSm100TmaUmmaWarpSpecializedILi16ELi2ELi4ENS5_IJNS4_1CILi4EEESB_NSA_ILi1EEEEEEEENS5_IJNSA_ILi128EEENSA_ILi64EEENSA_ILi32EEEEEENS_10tfloat32_tENS5_IJlSC_lEEESJ_SK_NS4_8TiledMMAINS4_8MMA_AtomIJNS4_23SM100_MMA_TF32_2x1SM_SSISJ_SJ_fLi128ELi64ELNS4_4UMMA5MajorE0ELSP_0ELNSO_7ScaleInE0ELSQ_0EEEEEENS4_6LayoutINS5_IJSC_SC_SC_EEENS5_IJNSA_ILi0EEESV_SV_EEEEENS5_IJNS4_10UnderscoreESY_SY_EEEEENS4_28SM100_TMA_2SM_LOAD_MULTICASTENS4_14ComposedLayoutINS4_7SwizzleILi3ELi4ELi3EEENS4_18smem_ptr_flag_bitsILi32EEENST_INS5_IJNSA_ILi8EEESH_EEENS5_IJSH_SC_EEEEEEEvNS4_8identityES11_S1B_vS1C_EENS_8epilogue10collective18CollectiveEpilogueINS1E_23Sm100TmaWarpSpecializedILi3ELi2ELi16ELb1ELb0EEEJNS5_IJSG_SG_SH_EEENS5_IJNST_ISG_SC_EENST_INS5_IJNSA_ILi16EEENSA_ILi2EEEEEENS5_IJSC_SH_EEEEEEEESJ_SK_SJ_SK_NS1E_6fusion15FusionCallbacksIS1I_NS1R_17LinearCombinationISJ_fSJ_fLNS_15FloatRoundStyleE2EEES1J_S1Q_JEEENS4_5SM1004TMEM4LOAD26SM100_TMEM_LOAD_32dp32b16xENS4_13SM90_TMA_LOADENS12_INS13_ILi2ELi4ELi3EEES16_NST_INS5_IJS17_S1L_EEENS5_IJS1L_SC_EEEEEEENS4_39AutoVectorizingCopyWithAssumedAlignmentILi128EEENS4_14SM90_TMA_STOREES26_S28_S28_EEEvvEEEEvNT_6ParamsE --------------------------
	.section	.nv.constant0._ZN7cutlass13device_kernelINS_4gemm6kernel13GemmUniversalIN4cute5tupleIJiiiiEEENS1_10collective13CollectiveMmaINS1_35MainloopSm100TmaUmmaWarpSpecializedILi16ELi2ELi4ENS5_IJNS4_1CILi4EEESB_NSA_ILi1EEEEEEEENS5_IJNSA_ILi128EEENSA_ILi64EEENSA_ILi32EEEEEENS_10tfloat32_tENS5_IJlSC_lEEESJ_SK_NS4_8TiledMMAINS4_8MMA_AtomIJNS4_23SM100_MMA_TF32_2x1SM_SSISJ_SJ_fLi128ELi64ELNS4_4UMMA5MajorE0ELSP_0ELNSO_7ScaleInE0ELSQ_0EEEEEENS4_6LayoutINS5_IJSC_SC_SC_EEENS5_IJNSA_ILi0EEESV_SV_EEEEENS5_IJNS4_10UnderscoreESY_SY_EEEEENS4_28SM100_TMA_2SM_LOAD_MULTICASTENS4_14ComposedLayoutINS4_7SwizzleILi3ELi4ELi3EEENS4_18smem_ptr_flag_bitsILi32EEENST_INS5_IJNSA_ILi8EEESH_EEENS5_IJSH_SC_EEEEEEEvNS4_8identityES11_S1B_vS1C_EENS_8epilogue10collective18CollectiveEpilogueINS1E_23Sm100TmaWarpSpecializedILi3ELi2ELi16ELb1ELb0EEEJNS5_IJSG_SG_SH_EEENS5_IJNST_ISG_SC_EENST_INS5_IJNSA_ILi16EEENSA_ILi2EEEEEENS5_IJSC_SH_EEEEEEEESJ_SK_SJ_SK_NS1E_6fusion15FusionCallbacksIS1I_NS1R_17LinearCombinationISJ_fSJ_fLNS_15FloatRoundStyleE2EEES1J_S1Q_JEEENS4_5SM1004TMEM4LOAD26SM100_TMEM_LOAD_32dp32b16xENS4_13SM90_TMA_LOADENS12_INS13_ILi2ELi4ELi3EEES16_NST_INS5_IJS17_S1L_EEENS5_IJS1L_SC_EEEEEEENS4_39AutoVectorizingCopyWithAssumedAlignmentILi128EEENS4_14SM90_TMA_STOREES26_S28_S28_EEEvvEEEEvNT_6ParamsE,"a",@progbits
	.sectionflags	@""
	.align	4
.nv.constant0._ZN7cutlass13device_kernelINS_4gemm6kernel13GemmUniversalIN4cute5tupleIJiiiiEEENS1_10collective13CollectiveMmaINS1_35MainloopSm100TmaUmmaWarpSpecializedILi16ELi2ELi4ENS5_IJNS4_1CILi4EEESB_NSA_ILi1EEEEEEEENS5_IJNSA_ILi128EEENSA_ILi64EEENSA_ILi32EEEEEENS_10tfloat32_tENS5_IJlSC_lEEESJ_SK_NS4_8TiledMMAINS4_8MMA_AtomIJNS4_23SM100_MMA_TF32_2x1SM_SSISJ_SJ_fLi128ELi64ELNS4_4UMMA5MajorE0ELSP_0ELNSO_7ScaleInE0ELSQ_0EEEEEENS4_6LayoutINS5_IJSC_SC_SC_EEENS5_IJNSA_ILi0EEESV_SV_EEEEENS5_IJNS4_10UnderscoreESY_SY_EEEEENS4_28SM100_TMA_2SM_LOAD_MULTICASTENS4_14ComposedLayoutINS4_7SwizzleILi3ELi4ELi3EEENS4_18smem_ptr_flag_bitsILi32EEENST_INS5_IJNSA_ILi8EEESH_EEENS5_IJSH_SC_EEEEEEEvNS4_8identityES11_S1B_vS1C_EENS_8epilogue10collective18CollectiveEpilogueINS1E_23Sm100TmaWarpSpecializedILi3ELi2ELi16ELb1ELb0EEEJNS5_IJSG_SG_SH_EEENS5_IJNST_ISG_SC_EENST_INS5_IJNSA_ILi16EEENSA_ILi2EEEEEENS5_IJSC_SH_EEEEEEEESJ_SK_SJ_SK_NS1E_6fusion15FusionCallbacksIS1I_NS1R_17LinearCombinationISJ_fSJ_fLNS_15FloatRoundStyleE2EEES1J_S1Q_JEEENS4_5SM1004TMEM4LOAD26SM100_TMEM_LOAD_32dp32b16xENS4_13SM90_TMA_LOADENS12_INS13_ILi2ELi4ELi3EEES16_NST_INS5_IJS17_S1L_EEENS5_IJS1L_SC_EEEEEEENS4_39AutoVectorizingCopyWithAssumedAlignmentILi128EEENS4_14SM90_TMA_STOREES26_S28_S28_EEEvvEEEEvNT_6ParamsE:
	.zero		2944


//--------------------- SYMBOLS --------------------------

	.type		.nv.reservedSmem.offset0,@object
	.size		.nv.reservedSmem.offset0,0x4
	.type		.nv.reservedSmem.cap,@object
	.size		.nv.reservedSmem.cap,0x4
	.type		__assertfail,@function
